//
// Generated by NVIDIA NVVM Compiler
//
// Compiler Build ID: CL-36424714
// Cuda compilation tools, release 13.0, V13.0.88
// Based on NVVM 20.0.0
//

.version 9.0
.target sm_100
.address_size 64

	// .globl	_Z7pk_attnILi128ELi32ELi64EEvPK6__halfS2_S2_PS0_i
.extern .shared .align 16 .b8 sm[];

.visible .entry _Z7pk_attnILi128ELi32ELi64EEvPK6__halfS2_S2_PS0_i(
	.param .u64 .ptr .align 1 _Z7pk_attnILi128ELi32ELi64EEvPK6__halfS2_S2_PS0_i_param_0,
	.param .u64 .ptr .align 1 _Z7pk_attnILi128ELi32ELi64EEvPK6__halfS2_S2_PS0_i_param_1,
	.param .u64 .ptr .align 1 _Z7pk_attnILi128ELi32ELi64EEvPK6__halfS2_S2_PS0_i_param_2,
	.param .u64 .ptr .align 1 _Z7pk_attnILi128ELi32ELi64EEvPK6__halfS2_S2_PS0_i_param_3,
	.param .u32 _Z7pk_attnILi128ELi32ELi64EEvPK6__halfS2_S2_PS0_i_param_4
)
{
	.reg .pred 	%p<29>;
	.reg .b16 	%rs<27>;
	.reg .b32 	%r<138>;
	.reg .b32 	%f<61>;
	.reg .b64 	%rd<46>;

	ld.param.u64 	%rd8, [_Z7pk_attnILi128ELi32ELi64EEvPK6__halfS2_S2_PS0_i_param_0];
	ld.param.u64 	%rd9, [_Z7pk_attnILi128ELi32ELi64EEvPK6__halfS2_S2_PS0_i_param_1];
	ld.param.u64 	%rd10, [_Z7pk_attnILi128ELi32ELi64EEvPK6__halfS2_S2_PS0_i_param_2];
	ld.param.u64 	%rd11, [_Z7pk_attnILi128ELi32ELi64EEvPK6__halfS2_S2_PS0_i_param_3];
	ld.param.u32 	%r40, [_Z7pk_attnILi128ELi32ELi64EEvPK6__halfS2_S2_PS0_i_param_4];
	cvta.to.global.u64 	%rd1, %rd11;
	mov.u32 	%r1, %tid.x;
	and.b32  	%r2, %r1, 31;
	shr.u32 	%r3, %r1, 5;
	setp.lt.s32 	%p1, %r40, 1;
	@%p1 bra 	$L__BB0_32;
	mov.u32 	%r42, %ctaid.x;
	cvt.u64.u32 	%rd12, %r42;
	cvt.s64.s32 	%rd13, %r40;
	mul.lo.s64 	%rd14, %rd12, %rd13;
	shl.b64 	%rd15, %rd14, 8;
	add.s64 	%rd2, %rd8, %rd15;
	add.s64 	%rd3, %rd9, %rd15;
	add.s64 	%rd4, %rd10, %rd15;
	and.b32  	%r43, %r1, 992;
	or.b32  	%r4, %r43, %r2;
	shl.b32 	%r5, %r2, 2;
	and.b32  	%r6, %r1, 3;
	shr.u32 	%r44, %r1, 7;
	neg.s32 	%r45, %r44;
	and.b32  	%r7, %r45, 3;
	and.b32  	%r8, %r4, 127;
	shl.b32 	%r46, %r4, 1;
	mov.u32 	%r47, sm;
	add.s32 	%r9, %r47, %r46;
	add.s32 	%r10, %r4, 128;
	and.b32  	%r48, %r10, 1920;
	or.b32  	%r49, %r48, %r8;
	shl.b32 	%r50, %r49, 1;
	add.s32 	%r11, %r47, %r50;
	add.s32 	%r12, %r4, 256;
	and.b32  	%r51, %r12, 1920;
	or.b32  	%r52, %r51, %r8;
	shl.b32 	%r53, %r52, 1;
	add.s32 	%r13, %r47, %r53;
	add.s64 	%rd5, %rd1, %rd15;
	mov.b32 	%r130, 0;
	cvt.rn.f32.u32 	%f19, %r5;
$L__BB0_2:
	setp.eq.s32 	%p2, %r7, 0;
	shl.b32 	%r15, %r130, 7;
	mov.u32 	%r131, %r4;
	@%p2 bra 	$L__BB0_11;
	setp.ne.s32 	%p3, %r6, 0;
	add.s32 	%r16, %r4, %r15;
	@%p3 bra 	$L__BB0_5;
	and.b32  	%r57, %r16, -3200;
	or.b32  	%r58, %r57, %r8;
	add.s32 	%r56, %r9, 16384;
	add.s32 	%r55, %r9, 8192;
	mul.wide.u32 	%rd19, %r58, 2;
	add.s64 	%rd16, %rd2, %rd19;
	add.s64 	%rd17, %rd3, %rd19;
	add.s64 	%rd18, %rd4, %rd19;
	// begin inline asm
	cp.async.ca.shared.global [%r9], [%rd16], 8;
cp.async.ca.shared.global [%r55], [%rd17], 8;
cp.async.ca.shared.global [%r56], [%rd18], 8;

	// end inline asm
$L__BB0_5:
	setp.eq.s32 	%p4, %r7, 1;
	mov.u32 	%r131, %r10;
	@%p4 bra 	$L__BB0_11;
	setp.ne.s32 	%p5, %r6, 0;
	@%p5 bra 	$L__BB0_8;
	add.s32 	%r62, %r16, 128;
	and.b32  	%r63, %r62, -2176;
	or.b32  	%r64, %r63, %r8;
	add.s32 	%r61, %r11, 16384;
	add.s32 	%r60, %r11, 8192;
	mul.wide.u32 	%rd23, %r64, 2;
	add.s64 	%rd20, %rd2, %rd23;
	add.s64 	%rd21, %rd3, %rd23;
	add.s64 	%rd22, %rd4, %rd23;
	// begin inline asm
	cp.async.ca.shared.global [%r11], [%rd20], 8;
cp.async.ca.shared.global [%r60], [%rd21], 8;
cp.async.ca.shared.global [%r61], [%rd22], 8;

	// end inline asm
$L__BB0_8:
	setp.eq.s32 	%p6, %r7, 2;
	mov.u32 	%r131, %r12;
	@%p6 bra 	$L__BB0_11;
	add.s32 	%r131, %r4, 384;
	setp.ne.s32 	%p7, %r6, 0;
	add.s32 	%r65, %r16, 256;
	and.b32  	%r66, %r65, -2176;
	or.b32  	%r67, %r66, %r8;
	cvt.u64.u32 	%rd6, %r67;
	@%p7 bra 	$L__BB0_11;
	add.s32 	%r70, %r13, 16384;
	add.s32 	%r69, %r13, 8192;
	shl.b64 	%rd27, %rd6, 1;
	add.s64 	%rd24, %rd2, %rd27;
	add.s64 	%rd25, %rd3, %rd27;
	add.s64 	%rd26, %rd4, %rd27;
	// begin inline asm
	cp.async.ca.shared.global [%r13], [%rd24], 8;
cp.async.ca.shared.global [%r69], [%rd25], 8;
cp.async.ca.shared.global [%r70], [%rd26], 8;

	// end inline asm
$L__BB0_11:
	and.b32  	%r19, %r131, 127;
	add.s32 	%r133, %r131, -512;
	add.s32 	%r132, %r131, %r15;
$L__BB0_12:
	setp.ne.s32 	%p8, %r6, 0;
	add.s32 	%r24, %r133, 896;
	and.b32  	%r71, %r132, -128;
	or.b32  	%r25, %r71, %r19;
	@%p8 bra 	$L__BB0_14;
	add.s32 	%r75, %r24, -384;
	and.b32  	%r76, %r75, 3968;
	or.b32  	%r77, %r76, %r19;
	shl.b32 	%r78, %r77, 1;
	mov.u32 	%r79, sm;
	add.s32 	%r72, %r79, %r78;
	add.s32 	%r73, %r72, 8192;
	add.s32 	%r74, %r72, 16384;
	mul.wide.u32 	%rd31, %r25, 2;
	add.s64 	%rd28, %rd2, %rd31;
	add.s64 	%rd29, %rd3, %rd31;
	add.s64 	%rd30, %rd4, %rd31;
	// begin inline asm
	cp.async.ca.shared.global [%r72], [%rd28], 8;
cp.async.ca.shared.global [%r73], [%rd29], 8;
cp.async.ca.shared.global [%r74], [%rd30], 8;

	// end inline asm
$L__BB0_14:
	@%p8 bra 	$L__BB0_16;
	add.s32 	%r83, %r25, 128;
	add.s32 	%r84, %r24, -256;
	and.b32  	%r85, %r84, 3968;
	or.b32  	%r86, %r85, %r19;
	shl.b32 	%r87, %r86, 1;
	mov.u32 	%r88, sm;
	add.s32 	%r80, %r88, %r87;
	add.s32 	%r81, %r80, 8192;
	add.s32 	%r82, %r80, 16384;
	mul.wide.u32 	%rd35, %r83, 2;
	add.s64 	%rd32, %rd2, %rd35;
	add.s64 	%rd33, %rd3, %rd35;
	add.s64 	%rd34, %rd4, %rd35;
	// begin inline asm
	cp.async.ca.shared.global [%r80], [%rd32], 8;
cp.async.ca.shared.global [%r81], [%rd33], 8;
cp.async.ca.shared.global [%r82], [%rd34], 8;

	// end inline asm
$L__BB0_16:
	@%p8 bra 	$L__BB0_18;
	add.s32 	%r92, %r25, 256;
	add.s32 	%r93, %r24, -128;
	and.b32  	%r94, %r93, 3968;
	or.b32  	%r95, %r94, %r19;
	shl.b32 	%r96, %r95, 1;
	mov.u32 	%r97, sm;
	add.s32 	%r89, %r97, %r96;
	add.s32 	%r90, %r89, 8192;
	add.s32 	%r91, %r89, 16384;
	mul.wide.u32 	%rd39, %r92, 2;
	add.s64 	%rd36, %rd2, %rd39;
	add.s64 	%rd37, %rd3, %rd39;
	add.s64 	%rd38, %rd4, %rd39;
	// begin inline asm
	cp.async.ca.shared.global [%r89], [%rd36], 8;
cp.async.ca.shared.global [%r90], [%rd37], 8;
cp.async.ca.shared.global [%r91], [%rd38], 8;

	// end inline asm
$L__BB0_18:
	add.s32 	%r98, %r25, 384;
	cvt.u64.u32 	%rd7, %r98;
	and.b32  	%r26, %r24, 3968;
	@%p8 bra 	$L__BB0_20;
	add.s32 	%r102, %r26, %r19;
	shl.b32 	%r103, %r102, 1;
	mov.u32 	%r104, sm;
	add.s32 	%r99, %r104, %r103;
	add.s32 	%r100, %r99, 8192;
	add.s32 	%r101, %r99, 16384;
	shl.b64 	%rd43, %rd7, 1;
	add.s64 	%rd40, %rd2, %rd43;
	add.s64 	%rd41, %rd3, %rd43;
	add.s64 	%rd42, %rd4, %rd43;
	// begin inline asm
	cp.async.ca.shared.global [%r99], [%rd40], 8;
cp.async.ca.shared.global [%r100], [%rd41], 8;
cp.async.ca.shared.global [%r101], [%rd42], 8;

	// end inline asm
$L__BB0_20:
	add.s32 	%r133, %r133, 512;
	add.s32 	%r132, %r132, 512;
	setp.lt.u32 	%p12, %r133, 3584;
	@%p12 bra 	$L__BB0_12;
	barrier.sync 	0;
	// begin inline asm
	cp.async.commit_group;
cp.async.wait_group 0;

	// end inline asm
	add.s32 	%r29, %r3, %r130;
	setp.ge.s32 	%p13, %r29, %r40;
	@%p13 bra 	$L__BB0_26;
	mov.u32 	%r134, %r29;
	mov.u32 	%r135, %r3;
$L__BB0_23:
	setp.gt.u32 	%p14, %r2, 15;
	@%p14 bra 	$L__BB0_25;
	cvt.rn.f32.u32 	%f18, %r134;
	shl.b32 	%r105, %r5, 1;
	shl.b32 	%r106, %r135, 8;
	or.b32  	%r107, %r106, %r105;
	mov.u32 	%r108, sm;
	add.s32 	%r109, %r108, %r107;
	fma.rn.f32 	%f20, %f18, 0f38D1B717, %f19;
	sin.approx.f32 	%f21, %f20;
	cos.approx.f32 	%f22, %f20;
	ld.shared.v4.u16 	{%rs1, %rs2, %rs3, %rs4}, [%r109];
	ld.shared.v4.u16 	{%rs5, %rs6, %rs7, %rs8}, [%r109+8192];
	// begin inline asm
	{  cvt.f32.f16 %f2, %rs1;}

	// end inline asm
	// begin inline asm
	{  cvt.f32.f16 %f3, %rs2;}

	// end inline asm
	// begin inline asm
	{  cvt.f32.f16 %f4, %rs3;}

	// end inline asm
	// begin inline asm
	{  cvt.f32.f16 %f5, %rs4;}

	// end inline asm
	// begin inline asm
	{  cvt.f32.f16 %f6, %rs5;}

	// end inline asm
	// begin inline asm
	{  cvt.f32.f16 %f7, %rs6;}

	// end inline asm
	// begin inline asm
	{  cvt.f32.f16 %f8, %rs7;}

	// end inline asm
	// begin inline asm
	{  cvt.f32.f16 %f9, %rs8;}

	// end inline asm
	mul.f32 	%f23, %f22, %f2;
	mul.f32 	%f24, %f21, %f3;
	sub.f32 	%f10, %f23, %f24;
	mul.f32 	%f25, %f22, %f3;
	fma.rn.f32 	%f11, %f21, %f2, %f25;
	mul.f32 	%f26, %f22, %f4;
	mul.f32 	%f27, %f21, %f5;
	sub.f32 	%f12, %f26, %f27;
	mul.f32 	%f28, %f22, %f5;
	fma.rn.f32 	%f13, %f21, %f4, %f28;
	mul.f32 	%f29, %f22, %f6;
	mul.f32 	%f30, %f21, %f7;
	sub.f32 	%f14, %f29, %f30;
	mul.f32 	%f31, %f22, %f7;
	fma.rn.f32 	%f15, %f21, %f6, %f31;
	mul.f32 	%f32, %f22, %f8;
	mul.f32 	%f33, %f21, %f9;
	sub.f32 	%f16, %f32, %f33;
	mul.f32 	%f34, %f22, %f9;
	fma.rn.f32 	%f17, %f21, %f8, %f34;
	// begin inline asm
	{  cvt.rn.f16.f32 %rs9, %f10;}

	// end inline asm
	// begin inline asm
	{  cvt.rn.f16.f32 %rs10, %f11;}

	// end inline asm
	// begin inline asm
	{  cvt.rn.f16.f32 %rs11, %f12;}

	// end inline asm
	// begin inline asm
	{  cvt.rn.f16.f32 %rs12, %f13;}

	// end inline asm
	// begin inline asm
	{  cvt.rn.f16.f32 %rs13, %f14;}

	// end inline asm
	// begin inline asm
	{  cvt.rn.f16.f32 %rs14, %f15;}

	// end inline asm
	// begin inline asm
	{  cvt.rn.f16.f32 %rs15, %f16;}

	// end inline asm
	// begin inline asm
	{  cvt.rn.f16.f32 %rs16, %f17;}

	// end inline asm
	st.shared.v4.u16 	[%r109], {%rs9, %rs10, %rs11, %rs12};
	st.shared.v4.u16 	[%r109+8192], {%rs13, %rs14, %rs15, %rs16};
$L__BB0_25:
	add.s32 	%r32, %r135, 4;
	setp.lt.u32 	%p15, %r135, 28;
	add.s32 	%r134, %r32, %r130;
	setp.lt.s32 	%p16, %r134, %r40;
	and.pred  	%p17, %p15, %p16;
	mov.u32 	%r135, %r32;
	@%p17 bra 	$L__BB0_23;
$L__BB0_26:
	setp.ge.s32 	%p18, %r29, %r40;
	barrier.sync 	0;
	@%p18 bra 	$L__BB0_31;
	mov.u32 	%r136, %r3;
$L__BB0_28:
	shl.b32 	%r35, %r136, 7;
	or.b32  	%r110, %r2, %r35;
	shl.b32 	%r111, %r110, 1;
	mov.u32 	%r112, sm;
	add.s32 	%r113, %r112, %r111;
	ld.shared.u16 	%rs17, [%r113];
	// begin inline asm
	{  cvt.f32.f16 %f35, %rs17;}

	// end inline asm
	ld.shared.u16 	%rs18, [%r113+8192];
	// begin inline asm
	{  cvt.f32.f16 %f36, %rs18;}

	// end inline asm
	fma.rn.f32 	%f43, %f35, %f36, 0f00000000;
	ld.shared.u16 	%rs19, [%r113+64];
	// begin inline asm
	{  cvt.f32.f16 %f37, %rs19;}

	// end inline asm
	ld.shared.u16 	%rs20, [%r113+8256];
	// begin inline asm
	{  cvt.f32.f16 %f38, %rs20;}

	// end inline asm
	fma.rn.f32 	%f44, %f37, %f38, %f43;
	ld.shared.u16 	%rs21, [%r113+128];
	// begin inline asm
	{  cvt.f32.f16 %f39, %rs21;}

	// end inline asm
	ld.shared.u16 	%rs22, [%r113+8320];
	// begin inline asm
	{  cvt.f32.f16 %f40, %rs22;}

	// end inline asm
	fma.rn.f32 	%f45, %f39, %f40, %f44;
	ld.shared.u16 	%rs23, [%r113+192];
	// begin inline asm
	{  cvt.f32.f16 %f41, %rs23;}

	// end inline asm
	ld.shared.u16 	%rs24, [%r113+8384];
	// begin inline asm
	{  cvt.f32.f16 %f42, %rs24;}

	// end inline asm
	fma.rn.f32 	%f46, %f41, %f42, %f45;
	mov.b32 	%r114, %f46;
	shfl.sync.down.b32	%r115|%p19, %r114, 16, 31, -1;
	mov.b32 	%f47, %r115;
	add.f32 	%f48, %f46, %f47;
	mov.b32 	%r116, %f48;
	shfl.sync.down.b32	%r117|%p20, %r116, 8, 31, -1;
	mov.b32 	%f49, %r117;
	add.f32 	%f50, %f48, %f49;
	mov.b32 	%r118, %f50;
	shfl.sync.down.b32	%r119|%p21, %r118, 4, 31, -1;
	mov.b32 	%f51, %r119;
	add.f32 	%f52, %f50, %f51;
	mov.b32 	%r120, %f52;
	shfl.sync.down.b32	%r121|%p22, %r120, 2, 31, -1;
	mov.b32 	%f53, %r121;
	add.f32 	%f54, %f52, %f53;
	mov.b32 	%r122, %f54;
	shfl.sync.down.b32	%r123|%p23, %r122, 1, 31, -1;
	mov.b32 	%f55, %r123;
	add.f32 	%f56, %f54, %f55;
	mul.f32 	%f57, %f56, 0f3DB504F3;
	mul.f32 	%f58, %f57, 0f3FB8AA3B;
	ex2.approx.f32 	%f1, %f58;
	mov.u32 	%r137, %r2;
$L__BB0_29:
	add.s32 	%r124, %r35, %r137;
	shl.b32 	%r125, %r124, 1;
	mov.u32 	%r126, sm;
	add.s32 	%r127, %r126, %r125;
	ld.shared.u16 	%rs25, [%r127+16384];
	// begin inline asm
	{  cvt.f32.f16 %f59, %rs25;}

	// end inline asm
	mul.f32 	%f60, %f1, %f59;
	// begin inline asm
	{  cvt.rn.f16.f32 %rs26, %f60;}

	// end inline asm
	add.s32 	%r128, %r124, %r15;
	mul.wide.u32 	%rd44, %r128, 2;
	add.s64 	%rd45, %rd5, %rd44;
	st.global.u16 	[%rd45], %rs26;
	add.s32 	%r37, %r137, 32;
	setp.lt.u32 	%p24, %r137, 96;
	mov.u32 	%r137, %r37;
	@%p24 bra 	$L__BB0_29;
	add.s32 	%r38, %r136, 4;
	setp.lt.u32 	%p25, %r136, 28;
	add.s32 	%r129, %r38, %r130;
	setp.lt.s32 	%p26, %r129, %r40;
	and.pred  	%p27, %p25, %p26;
	mov.u32 	%r136, %r38;
	@%p27 bra 	$L__BB0_28;
$L__BB0_31:
	barrier.sync 	0;
	add.s32 	%r130, %r130, 32;
	setp.lt.s32 	%p28, %r130, %r40;
	@%p28 bra 	$L__BB0_2;
$L__BB0_32:
	ret;

}


// ===== COMPILED SASS (sm_100) =====

	.target	sm_100

	.elftype	@"ET_EXEC"


//--------------------- .note.nv.tkinfo           --------------------------
	.section	.note.nv.tkinfo,"",@"SHT_NOTE"
	.sectionflags	@"SHF_NOTE_NV_TKINFO"
	.tkinfo
        /*0018*/ 	.word	0x00000002
        /*0030*/ 	.string	""
        /*0030*/ 	.string	"ptxas"
        /*0030*/ 	.string	"Cuda compilation tools, release 13.0, V13.0.88"
        /*0030*/ 	.string	"Build cuda_13.0.r13.0/compiler.36424714_0"
        /*0030*/ 	.string	"-arch sm_100 -m 64 "



//--------------------- .note.nv.cuinfo           --------------------------
	.section	.note.nv.cuinfo,"",@"SHT_NOTE"
	.sectionflags	@"SHF_NOTE_NV_CUINFO"
        /*0018*/ 	.short	0x0002
        /*001a*/ 	.short	0x0064
        /*001c*/ 	.short	0x0082
	.zero		2


//--------------------- .nv.info                  --------------------------
	.section	.nv.info,"",@"SHT_CUDA_INFO"
	.align	4


	//----- nvinfo : EIATTR_REGCOUNT
	.align		4
        /*0000*/ 	.byte	0x04, 0x2f
        /*0002*/ 	.short	(.L_1 - .L_0)
	.align		4
.L_0:
        /*0004*/ 	.word	index@(_Z7pk_attnILi128ELi32ELi64EEvPK6__halfS2_S2_PS0_i)
        /*0008*/ 	.word	0x00000020


	//----- nvinfo : EIATTR_FRAME_SIZE
	.align		4
.L_1:
        /*000c*/ 	.byte	0x04, 0x11
        /*000e*/ 	.short	(.L_3 - .L_2)
	.align		4
.L_2:
        /*0010*/ 	.word	index@(_Z7pk_attnILi128ELi32ELi64EEvPK6__halfS2_S2_PS0_i)
        /*0014*/ 	.word	0x00000000


	//----- nvinfo : EIATTR_MIN_STACK_SIZE
	.align		4
.L_3:
        /*0018*/ 	.byte	0x04, 0x12
        /*001a*/ 	.short	(.L_5 - .L_4)
	.align		4
.L_4:
        /*001c*/ 	.word	index@(_Z7pk_attnILi128ELi32ELi64EEvPK6__halfS2_S2_PS0_i)
        /*0020*/ 	.word	0x00000000
.L_5:


//--------------------- .nv.compat                --------------------------
	.section	.nv.compat,"",@"SHT_CUDA_COMPAT_INFO"
	.align	4
        /*0000*/ 	.byte	0x02, 0x09, 0x00, 0x00, 0x02, 0x02, 0x01, 0x00, 0x02, 0x05, 0x05, 0x00, 0x03, 0x07, 0x01, 0x01
        /*0010*/ 	.byte	0x02, 0x03, 0x00, 0x00, 0x02, 0x06, 0x01, 0x00, 0x04, 0x0b, 0x08, 0x00, 0x01, 0x00, 0x00, 0x00
        /*0020*/ 	.byte	0x00, 0x00, 0x00, 0x00


//--------------------- .nv.info._Z7pk_attnILi128ELi32ELi64EEvPK6__halfS2_S2_PS0_i --------------------------
	.section	.nv.info._Z7pk_attnILi128ELi32ELi64EEvPK6__halfS2_S2_PS0_i,"",@"SHT_CUDA_INFO"
	.sectionflags	@""
	.align	4


	//----- nvinfo : EIATTR_CUDA_API_VERSION
	.align		4
        /*0000*/ 	.byte	0x04, 0x37
        /*0002*/ 	.short	(.L_7 - .L_6)
.L_6:
        /*0004*/ 	.word	0x00000082


	//----- nvinfo : EIATTR_KPARAM_INFO
	.align		4
.L_7:
        /*0008*/ 	.byte	0x04, 0x17
        /*000a*/ 	.short	(.L_9 - .L_8)
.L_8:
        /*000c*/ 	.word	0x00000000
        /*0010*/ 	.short	0x0004
        /*0012*/ 	.short	0x0020
        /*0014*/ 	.byte	0x00, 0xf0, 0x11, 0x00


	//----- nvinfo : EIATTR_KPARAM_INFO
	.align		4
.L_9:
        /*0018*/ 	.byte	0x04, 0x17
        /*001a*/ 	.short	(.L_11 - .L_10)
.L_10:
        /*001c*/ 	.word	0x00000000
        /*0020*/ 	.short	0x0003
        /*0022*/ 	.short	0x0018
        /*0024*/ 	.byte	0x00, 0xf5, 0x21, 0x00


	//----- nvinfo : EIATTR_KPARAM_INFO
	.align		4
.L_11:
        /*0028*/ 	.byte	0x04, 0x17
        /*002a*/ 	.short	(.L_13 - .L_12)
.L_12:
        /*002c*/ 	.word	0x00000000
        /*0030*/ 	.short	0x0002
        /*0032*/ 	.short	0x0010
        /*0034*/ 	.byte	0x00, 0xf5, 0x21, 0x00


	//----- nvinfo : EIATTR_KPARAM_INFO
	.align		4
.L_13:
        /*0038*/ 	.byte	0x04, 0x17
        /*003a*/ 	.short	(.L_15 - .L_14)
.L_14:
        /*003c*/ 	.word	0x00000000
        /*0040*/ 	.short	0x0001
        /*0042*/ 	.short	0x0008
        /*0044*/ 	.byte	0x00, 0xf5, 0x21, 0x00


	//----- nvinfo : EIATTR_KPARAM_INFO
	.align		4
.L_15:
        /*0048*/ 	.byte	0x04, 0x17
        /*004a*/ 	.short	(.L_17 - .L_16)
.L_16:
        /*004c*/ 	.word	0x00000000
        /*0050*/ 	.short	0x0000
        /*0052*/ 	.short	0x0000
        /*0054*/ 	.byte	0x00, 0xf5, 0x21, 0x00


	//----- nvinfo : EIATTR_SPARSE_MMA_MASK
	.align		4
.L_17:
        /*0058*/ 	.byte	0x03, 0x50
        /*005a*/ 	.short	0x0000


	//----- nvinfo : EIATTR_MAXREG_COUNT
	.align		4
        /*005c*/ 	.byte	0x03, 0x1b
        /*005e*/ 	.short	0x00ff


	//----- nvinfo : EIATTR_NUM_BARRIERS
	.align		4
        /*0060*/ 	.byte	0x02, 0x4c
        /*0062*/ 	.byte	0x01
	.zero		1


	//----- nvinfo : EIATTR_MERCURY_ISA_VERSION
	.align		4
        /*0064*/ 	.byte	0x03, 0x5f
        /*0066*/ 	.short	0x0101


	//----- nvinfo : EIATTR_COOP_GROUP_MASK_REGIDS
	.align		4
        /*0068*/ 	.byte	0x04, 0x29
        /*006a*/ 	.short	(.L_19 - .L_18)


	//   ....[0]....
.L_18:
        /*006c*/ 	.word	0xffffffff


	//   ....[1]....
        /*0070*/ 	.word	0xffffffff


	//   ....[2]....
        /*0074*/ 	.word	0xffffffff


	//   ....[3]....
        /*0078*/ 	.word	0xffffffff


	//   ....[4]....
        /*007c*/ 	.word	0xffffffff


	//   ....[5]....
        /*0080*/ 	.word	0xffffffff


	//   ....[6]....
        /*0084*/ 	.word	0xffffffff


	//   ....[7]....
        /*0088*/ 	.word	0xffffffff


	//   ....[8]....
        /*008c*/ 	.word	0x05000013


	//   ....[9]....
        /*0090*/ 	.word	0x05000013


	//   ....[10]....
        /*0094*/ 	.word	0x05000013


	//   ....[11]....
        /*0098*/ 	.word	0x05000013


	//   ....[12]....
        /*009c*/ 	.word	0x05000013


	//   ....[13]....
        /*00a0*/ 	.word	0x05000013


	//   ....[14]....
        /*00a4*/ 	.word	0x05000013


	//   ....[15]....
        /*00a8*/ 	.word	0x05000013


	//----- nvinfo : EIATTR_COOP_GROUP_INSTR_OFFSETS
	.align		4
.L_19:
        /*00ac*/ 	.byte	0x04, 0x28
        /*00ae*/ 	.short	(.L_21 - .L_20)


	//   ....[0]....
.L_20:
        /*00b0*/ 	.word	0x00000cf0


	//   ....[1]....
        /*00b4*/ 	.word	0x00001140


	//   ....[2]....
        /*00b8*/ 	.word	0x00001330


	//   ....[3]....
        /*00bc*/ 	.word	0x00001350


	//   ....[4]....
        /*00c0*/ 	.word	0x00001370


	//   ....[5]....
        /*00c4*/ 	.word	0x00001390


	//   ....[6]....
        /*00c8*/ 	.word	0x000013b0


	//   ....[7]....
        /*00cc*/ 	.word	0x000015f0


	//   ....[8]....
        /*00d0*/ 	.word	0x000016a0


	//   ....[9]....
        /*00d4*/ 	.word	0x00001750


	//   ....[10]....
        /*00d8*/ 	.word	0x000017f0


	//   ....[11]....
        /*00dc*/ 	.word	0x00001890


	//   ....[12]....
        /*00e0*/ 	.word	0x00001900


	//   ....[13]....
        /*00e4*/ 	.word	0x00001970


	//   ....[14]....
        /*00e8*/ 	.word	0x000019e0


	//   ....[15]....
        /*00ec*/ 	.word	0x00001a70


	//----- nvinfo : EIATTR_VRC_CTA_INIT_COUNT
	.align		4
.L_21:
        /*00f0*/ 	.byte	0x02, 0x4a
	.zero		1
	.zero		1


	//----- nvinfo : EIATTR_EXIT_INSTR_OFFSETS
	.align		4
        /*00f4*/ 	.byte	0x04, 0x1c
        /*00f6*/ 	.short	(.L_23 - .L_22)


	//   ....[0]....
.L_22:
        /*00f8*/ 	.word	0x00000040


	//   ....[1]....
        /*00fc*/ 	.word	0x00001630


	//----- nvinfo : EIATTR_CRS_STACK_SIZE
	.align		4
.L_23:
        /*0100*/ 	.byte	0x04, 0x1e
        /*0102*/ 	.short	(.L_25 - .L_24)
.L_24:
        /*0104*/ 	.word	0x00000000


	//----- nvinfo : EIATTR_CBANK_PARAM_SIZE
	.align		4
.L_25:
        /*0108*/ 	.byte	0x03, 0x19
        /*010a*/ 	.short	0x0024


	//----- nvinfo : EIATTR_PARAM_CBANK
	.align		4
        /*010c*/ 	.byte	0x04, 0x0a
        /*010e*/ 	.short	(.L_27 - .L_26)
	.align		4
.L_26:
        /*0110*/ 	.word	index@(.nv.constant0._Z7pk_attnILi128ELi32ELi64EEvPK6__halfS2_S2_PS0_i)
        /*0114*/ 	.short	0x0380
        /*0116*/ 	.short	0x0024


	//----- nvinfo : EIATTR_SW_WAR
	.align		4
.L_27:
        /*0118*/ 	.byte	0x04, 0x36
        /*011a*/ 	.short	(.L_29 - .L_28)
.L_28:
        /*011c*/ 	.word	0x00000008
.L_29:


//--------------------- .nv.callgraph             --------------------------
	.section	.nv.callgraph,"",@"SHT_CUDA_CALLGRAPH"
	.align	4
	.sectionentsize	8
	.align		4
        /*0000*/ 	.word	0x00000000
	.align		4
        /*0004*/ 	.word	0xffffffff
	.align		4
        /*0008*/ 	.word	0x00000000
	.align		4
        /*000c*/ 	.word	0xfffffffe
	.align		4
        /*0010*/ 	.word	0x00000000
	.align		4
        /*0014*/ 	.word	0xfffffffd
	.align		4
        /*0018*/ 	.word	0x00000000
	.align		4
        /*001c*/ 	.word	0xfffffffc


//--------------------- .text._Z7pk_attnILi128ELi32ELi64EEvPK6__halfS2_S2_PS0_i --------------------------
	.section	.text._Z7pk_attnILi128ELi32ELi64EEvPK6__halfS2_S2_PS0_i,"ax",@progbits
	.align	128
        .global         _Z7pk_attnILi128ELi32ELi64EEvPK6__halfS2_S2_PS0_i
        .type           _Z7pk_attnILi128ELi32ELi64EEvPK6__halfS2_S2_PS0_i,@function
        .size           _Z7pk_attnILi128ELi32ELi64EEvPK6__halfS2_S2_PS0_i,(.L_x_46 - _Z7pk_attnILi128ELi32ELi64EEvPK6__halfS2_S2_PS0_i)
        .other          _Z7pk_attnILi128ELi32ELi64EEvPK6__halfS2_S2_PS0_i,@"STO_CUDA_ENTRY STV_DEFAULT"
_Z7pk_attnILi128ELi32ELi64EEvPK6__halfS2_S2_PS0_i:
.text._Z7pk_attnILi128ELi32ELi64EEvPK6__halfS2_S2_PS0_i:
[----:B------:R-:W-:Y:S01]  /*0000*/  LDC R1, c[0x0][0x37c] ;  /* 0x0000df00ff017b82 */ /* 0x000fe20000000800 */
[----:B------:R-:W1:Y:S02]  /*0010*/  LDCU UR7, c[0x0][0x3a0] ;  /* 0x00007400ff0777ac */ /* 0x000e640008000800 */
[----:B-1----:R-:W-:-:S06]  /*0020*/  UISETP.GE.AND UP0, UPT, UR7, 0x1, UPT ;  /* 0x000000010700788c */ /* 0x002fcc000bf06270 */
[----:B------:R-:W-:-:S13]  /*0030*/  PLOP3.LUT P0, PT, PT, PT, UP0, 0x80, 0x8 ;  /* 0x000000000008781c */ /* 0x000fda0003f0f008 */
[----:B------:R-:W-:Y:S05]  /*0040*/  @!P0 EXIT ;  /* 0x000000000000894d */ /* 0x000fea0003800000 */
[----:B------:R-:W1:Y:S01]  /*0050*/  S2UR UR6, SR_CTAID.X ;  /* 0x00000000000679c3 */ /* 0x000e620000002500 */
[----:B------:R-:W2:Y:S01]  /*0060*/  S2R R0, SR_TID.X ;  /* 0x0000000000007919 */ /* 0x000ea20000002100 */
[----:B------:R-:W3:Y:S01]  /*0070*/  LDCU.128 UR12, c[0x0][0x380] ;  /* 0x00007000ff0c77ac */ /* 0x000ee20008000c00 */
[----:B------:R-:W-:Y:S01]  /*0080*/  IMAD.MOV.U32 R15, RZ, RZ, RZ ;  /* 0x000000ffff0f7224 */ /* 0x000fe200078e00ff */
[----:B------:R-:W4:Y:S01]  /*0090*/  LDCU.128 UR16, c[0x0][0x390] ;  /* 0x00007200ff1077ac */ /* 0x000f220008000c00 */
[----:B------:R-:W5:Y:S01]  /*00a0*/  LDCU.64 UR20, c[0x0][0x358] ;  /* 0x00006b00ff1477ac */ /* 0x000f620008000a00 */
[----:B-1----:R-:W-:Y:S02]  /*00b0*/  UIMAD.WIDE.U32 UR4, UR6, UR7, URZ ;  /* 0x00000007060472a5 */ /* 0x002fe4000f8e00ff */
[----:B------:R-:W-:Y:S02]  /*00c0*/  USHF.R.S32.HI UR7, URZ, 0x1f, UR7 ;  /* 0x0000001fff077899 */ /* 0x000fe40008011407 */
[----:B------:R-:W-:-:S02]  /*00d0*/  USHF.L.U32 UR8, UR4, 0x8, URZ ;  /* 0x0000000804087899 */ /* 0x000fc400080006ff */
[----:B------:R-:W-:Y:S02]  /*00e0*/  UIMAD UR5, UR6, UR7, UR5 ;  /* 0x00000007060572a4 */ /* 0x000fe4000f8e0205 */
[----:B---3--:R-:W-:Y:S01]  /*00f0*/  UIADD3 UR6, UP0, UPT, UR8, UR12, URZ ;  /* 0x0000000c08067290 */ /* 0x008fe2000ff1e0ff */
[----:B--2---:R-:W-:Y:S01]  /*0100*/  LOP3.LUT R14, R0, 0x1f, RZ, 0xc0, !PT ;  /* 0x0000001f000e7812 */ /* 0x004fe200078ec0ff */
[----:B------:R-:W-:Y:S02]  /*0110*/  USHF.L.U64.HI UR5, UR4, 0x8, UR5 ;  /* 0x0000000804057899 */ /* 0x000fe40008010205 */
[----:B------:R-:W-:Y:S02]  /*0120*/  UIADD3 UR9, UP1, UPT, UR8, UR14, URZ ;  /* 0x0000000e08097290 */ /* 0x000fe4000ff3e0ff */
[----:B------:R-:W-:Y:S01]  /*0130*/  UIADD3.X UR7, UPT, UPT, UR5, UR13, URZ, UP0, !UPT ;  /* 0x0000000d05077290 */ /* 0x000fe200087fe4ff */
[----:B------:R-:W-:Y:S01]  /*0140*/  IMAD.SHL.U32 R16, R14, 0x4, RZ ;  /* 0x000000040e107824 */ /* 0x000fe200078e00ff */
[----:B----4-:R-:W-:Y:S01]  /*0150*/  UIADD3 UR11, UP0, UPT, UR8, UR16, URZ ;  /* 0x00000010080b7290 */ /* 0x010fe2000ff1e0ff */
[----:B------:R-:W-:Y:S01]  /*0160*/  MOV R6, UR6 ;  /* 0x0000000600067c02 */ /* 0x000fe20008000f00 */
[----:B------:R-:W-:Y:S01]  /*0170*/  UIADD3.X UR10, UPT, UPT, UR5, UR15, URZ, UP1, !UPT ;  /* 0x0000000f050a7290 */ /* 0x000fe20008ffe4ff */
[----:B------:R-:W-:Y:S01]  /*0180*/  IMAD.U32 R4, RZ, RZ, UR9 ;  /* 0x00000009ff047e24 */ /* 0x000fe2000f8e00ff */
[----:B------:R-:W-:Y:S01]  /*0190*/  UIADD3 UR4, UP1, UPT, UR8, UR18, URZ ;  /* 0x0000001208047290 */ /* 0x000fe2000ff3e0ff */
[----:B------:R-:W-:Y:S01]  /*01a0*/  I2FP.F32.U32 R16, R16 ;  /* 0x0000001000107245 */ /* 0x000fe20000201000 */
[----:B------:R-:W-:Y:S01]  /*01b0*/  UIADD3.X UR8, UPT, UPT, UR5, UR17, URZ, UP0, !UPT ;  /* 0x0000001105087290 */ /* 0x000fe200087fe4ff */
[----:B------:R-:W-:Y:S01]  /*01c0*/  IMAD.U32 R2, RZ, RZ, UR11 ;  /* 0x0000000bff027e24 */ /* 0x000fe2000f8e00ff */
[----:B------:R-:W-:Y:S01]  /*01d0*/  MOV R7, UR7 ;  /* 0x0000000700077c02 */ /* 0x000fe20008000f00 */
[----:B------:R-:W-:Y:S01]  /*01e0*/  IMAD.U32 R5, RZ, RZ, UR10 ;  /* 0x0000000aff057e24 */ /* 0x000fe2000f8e00ff */
[----:B------:R-:W-:-:S02]  /*01f0*/  UIADD3.X UR5, UPT, UPT, UR5, UR19, URZ, UP1, !UPT ;  /* 0x0000001305057290 */ /* 0x000fc40008ffe4ff */
[----:B-----5:R-:W-:-:S10]  /*0200*/  IMAD.U32 R3, RZ, RZ, UR8 ;  /* 0x00000008ff037e24 */ /* 0x020fd4000f8e00ff */
.L_x_28:
[----:B------:R-:W-:Y:S01]  /*0210*/  SHF.R.U32.HI R8, RZ, 0x7, R0 ;  /* 0x00000007ff087819 */ /* 0x000fe20000011600 */
[----:B------:R-:W-:Y:S01]  /*0220*/  BSSY.RECONVERGENT B0, `(.L_x_0) ;  /* 0x0000052000007945 */ /* 0x000fe20003800200 */
[----:B------:R-:W-:Y:S02]  /*0230*/  LOP3.LUT R9, R0, 0x3e0, RZ, 0xc0, !PT ;  /* 0x000003e000097812 */ /* 0x000fe400078ec0ff */
[----:B------:R-:W-:-:S04]  /*0240*/  IADD3 R8, PT, PT, -R8, RZ, RZ ;  /* 0x000000ff08087210 */ /* 0x000fc80007ffe1ff */
[----:B--2---:R-:W-:Y:S02]  /*0250*/  LOP3.LUT R17, R8, 0x3, RZ, 0xc0, !PT ;  /* 0x0000000308117812 */ /* 0x004fe400078ec0ff */
[----:B------:R-:W-:Y:S02]  /*0260*/  LOP3.LUT R8, R9, 0x1f, R0, 0xf8, !PT ;  /* 0x0000001f09087812 */ /* 0x000fe400078ef800 */
[----:B------:R-:W-:-:S03]  /*0270*/  ISETP.NE.AND P0, PT, R17, RZ, PT ;  /* 0x000000ff1100720c */ /* 0x000fc60003f05270 */
[----:B------:R-:W-:-:S10]  /*0280*/  IMAD.MOV.U32 R20, RZ, RZ, R8 ;  /* 0x000000ffff147224 */ /* 0x000fd400078e0008 */
[----:B------:R-:W-:Y:S05]  /*0290*/  @!P0 BRA `(.L_x_1) ;  /* 0x0000000400288947 */ /* 0x000fea0003800000 */
[----:B------:R-:W-:Y:S01]  /*02a0*/  LOP3.LUT R9, R0, 0x3, RZ, 0xc0, !PT ;  /* 0x0000000300097812 */ /* 0x000fe200078ec0ff */
[----:B------:R-:W-:Y:S01]  /*02b0*/  BSSY.RECONVERGENT B1, `(.L_x_2) ;  /* 0x0000015000017945 */ /* 0x000fe20003800200 */
[----:B------:R-:W-:Y:S01]  /*02c0*/  ISETP.NE.AND P1, PT, R17, 0x1, PT ;  /* 0x000000011100780c */ /* 0x000fe20003f25270 */
[----:B------:R-:W-:Y:S01]  /*02d0*/  VIADD R20, R8, 0x80 ;  /* 0x0000008008147836 */ /* 0x000fe20000000000 */
[----:B------:R-:W-:Y:S02]  /*02e0*/  ISETP.NE.AND P0, PT, R9, RZ, PT ;  /* 0x000000ff0900720c */ /* 0x000fe40003f05270 */
[----:B------:R-:W-:-:S11]  /*02f0*/  LEA R9, R15, R8, 0x7 ;  /* 0x000000080f097211 */ /* 0x000fd600078e38ff */
[----:B------:R-:W-:Y:S05]  /*0300*/  @P0 BRA `(.L_x_3) ;  /* 0x00000000003c0947 */ /* 0x000fea0003800000 */
[----:B------:R-:W1:Y:S01]  /*0310*/  S2UR UR13, SR_CgaCtaId ;  /* 0x00000000000d79c3 */ /* 0x000e620000008800 */
[----:B------:R-:W-:Y:S01]  /*0320*/  LOP3.LUT R11, R9, 0xfffff380, RZ, 0xc0, !PT ;  /* 0xfffff380090b7812 */ /* 0x000fe200078ec0ff */
[----:B------:R-:W-:-:S03]  /*0330*/  UMOV UR12, 0x400 ;  /* 0x00000400000c7882 */ /* 0x000fc60000000000 */
[----:B------:R-:W-:-:S05]  /*0340*/  LOP3.LUT R19, R11, 0x7f, R8, 0xf8, !PT ;  /* 0x0000007f0b137812 */ /* 0x000fca00078ef808 */
[----:B------:R-:W-:-:S04]  /*0350*/  IMAD.WIDE.U32 R10, R19, 0x2, R6 ;  /* 0x00000002130a7825 */ /* 0x000fc800078e0006 */
[----:B------:R-:W-:-:S04]  /*0360*/  IMAD.WIDE.U32 R12, R19, 0x2, R4 ;  /* 0x00000002130c7825 */ /* 0x000fc800078e0004 */
[----:B------:R-:W-:Y:S01]  /*0370*/  IMAD.WIDE.U32 R18, R19, 0x2, R2 ;  /* 0x0000000213127825 */ /* 0x000fe200078e0002 */
[----:B-1----:R-:W-:-:S06]  /*0380*/  ULEA UR12, UR13, UR12, 0x18 ;  /* 0x0000000c0d0c7291 */ /* 0x002fcc000f8ec0ff */
[----:B------:R-:W-:-:S05]  /*0390*/  LEA R21, R8, UR12, 0x1 ;  /* 0x0000000c08157c11 */ /* 0x000fca000f8e08ff */
[----:B------:R-:W-:Y:S01]  /*03a0*/  @!PT LDS RZ, [RZ] ;  /* 0x00000000fffff984 */ /* 0x000fe20000000800 */
[----:B------:R-:W-:Y:S01]  /*03b0*/  @!PT LDS RZ, [RZ] ;  /* 0x00000000fffff984 */ /* 0x000fe20000000800 */
[----:B------:R-:W-:Y:S01]  /*03c0*/  @!PT LDS RZ, [RZ] ;  /* 0x00000000fffff984 */ /* 0x000fe20000000800 */
[----:B------:R1:W-:Y:S04]  /*03d0*/  LDGSTS.E.64 [R21], desc[UR20][R10.64] ;  /* 0x000000000a157fae */ /* 0x0003e8000b9a1414 */
[----:B------:R1:W-:Y:S04]  /*03e0*/  LDGSTS.E.64 [R21+0x2000], desc[UR20][R12.64] ;  /* 0x020000000c157fae */ /* 0x0003e8000b9a1414 */
[----:B------:R1:W-:Y:S02]  /*03f0*/  LDGSTS.E.64 [R21+0x4000], desc[UR20][R18.64] ;  /* 0x0400000012157fae */ /* 0x0003e4000b9a1414 */
.L_x_3:
[----:B------:R-:W-:Y:S05]  /*0400*/  BSYNC.RECONVERGENT B1 ;  /* 0x0000000000017941 */ /* 0x000fea0003800200 */
.L_x_2:
[----:B------:R-:W-:Y:S05]  /*0410*/  @!P1 BRA `(.L_x_1) ;  /* 0x0000000000c89947 */ /* 0x000fea0003800000 */
[----:B------:R-:W-:Y:S01]  /*0420*/  BSSY.RECONVERGENT B1, `(.L_x_4) ;  /* 0x0000016000017945 */ /* 0x000fe20003800200 */
[----:B------:R-:W-:Y:S01]  /*0430*/  ISETP.NE.AND P1, PT, R17, 0x2, PT ;  /* 0x000000021100780c */ /* 0x000fe20003f25270 */
[----:B-1----:R-:W-:Y:S02]  /*0440*/  VIADD R10, R8, 0x100 ;  /* 0x00000100080a7836 */ /* 0x002fe40000000000 */
[----:B------:R-:W-:Y:S10]  /*0450*/  @P0 BRA `(.L_x_5) ;  /* 0x0000000000480947 */ /* 0x000ff40003800000 */
[----:B------:R-:W1:Y:S01]  /*0460*/  S2UR UR13, SR_CgaCtaId ;  /* 0x00000000000d79c3 */ /* 0x000e620000008800 */
[----:B------:R-:W-:Y:S01]  /*0470*/  IADD3 R11, PT, PT, R9, 0x80, RZ ;  /* 0x00000080090b7810 */ /* 0x000fe20007ffe0ff */
[----:B------:R-:W-:Y:S01]  /*0480*/  UMOV UR12, 0x400 ;  /* 0x00000400000c7882 */ /* 0x000fe20000000000 */
[----:B------:R-:W-:Y:S02]  /*0490*/  LOP3.LUT R13, R20, 0x780, RZ, 0xc0, !PT ;  /* 0x00000780140d7812 */ /* 0x000fe400078ec0ff */
[----:B------:R-:W-:Y:S02]  /*04a0*/  LOP3.LUT R11, R11, 0xfffff780, RZ, 0xc0, !PT ;  /* 0xfffff7800b0b7812 */ /* 0x000fe400078ec0ff */
[--C-:B------:R-:W-:Y:S02]  /*04b0*/  LOP3.LUT R13, R13, 0x7f, R8.reuse, 0xf8, !PT ;  /* 0x0000007f0d0d7812 */ /* 0x100fe400078ef808 */
[----:B------:R-:W-:-:S05]  /*04c0*/  LOP3.LUT R11, R11, 0x7f, R8, 0xf8, !PT ;  /* 0x0000007f0b0b7812 */ /* 0x000fca00078ef808 */
[----:B------:R-:W-:-:S04]  /*04d0*/  IMAD.WIDE.U32 R18, R11, 0x2, R4 ;  /* 0x000000020b127825 */ /* 0x000fc800078e0004 */
[----:B------:R-:W-:Y:S01]  /*04e0*/  IMAD.WIDE.U32 R20, R11, 0x2, R2 ;  /* 0x000000020b147825 */ /* 0x000fe200078e0002 */
[----:B-1----:R-:W-:-:S06]  /*04f0*/  ULEA UR12, UR13, UR12, 0x18 ;  /* 0x0000000c0d0c7291 */ /* 0x002fcc000f8ec0ff */
[----:B------:R-:W-:Y:S01]  /*0500*/  LEA R17, R13, UR12, 0x1 ;  /* 0x0000000c0d117c11 */ /* 0x000fe2000f8e08ff */
[----:B------:R-:W-:-:S05]  /*0510*/  IMAD.WIDE.U32 R12, R11, 0x2, R6 ;  /* 0x000000020b0c7825 */ /* 0x000fca00078e0006 */
[----:B------:R-:W-:Y:S01]  /*0520*/  @!PT LDS RZ, [RZ] ;  /* 0x00000000fffff984 */ /* 0x000fe20000000800 */
[----:B------:R-:W-:Y:S01]  /*0530*/  @!PT LDS RZ, [RZ] ;  /* 0x00000000fffff984 */ /* 0x000fe20000000800 */
[----:B------:R-:W-:Y:S01]  /*0540*/  @!PT LDS RZ, [RZ] ;  /* 0x00000000fffff984 */ /* 0x000fe20000000800 */
[----:B------:R1:W-:Y:S04]  /*0550*/  LDGSTS.E.64 [R17], desc[UR20][R12.64] ;  /* 0x000000000c117fae */ /* 0x0003e8000b9a1414 */
[----:B------:R1:W-:Y:S04]  /*0560*/  LDGSTS.E.64 [R17+0x2000], desc[UR20][R18.64] ;  /* 0x0200000012117fae */ /* 0x0003e8000b9a1414 */
[----:B------:R1:W-:Y:S02]  /*0570*/  LDGSTS.E.64 [R17+0x4000], desc[UR20][R20.64] ;  /* 0x0400000014117fae */ /* 0x0003e4000b9a1414 */
.L_x_5:
[----:B------:R-:W-:Y:S05]  /*0580*/  BSYNC.RECONVERGENT B1 ;  /* 0x0000000000017941 */ /* 0x000fea0003800200 */
.L_x_4:
[----:B-1----:R-:W-:Y:S01]  /*0590*/  IMAD.MOV.U32 R20, RZ, RZ, R10 ;  /* 0x000000ffff147224 */ /* 0x002fe200078e000a */
[----:B------:R-:W-:Y:S06]  /*05a0*/  @!P1 BRA `(.L_x_1) ;  /* 0x0000000000649947 */ /* 0x000fec0003800000 */
[----:B------:R-:W-:Y:S01]  /*05b0*/  IADD3 R20, PT, PT, R8, 0x180, RZ ;  /* 0x0000018008147810 */ /* 0x000fe20007ffe0ff */
[----:B------:R-:W-:Y:S06]  /*05c0*/  @P0 BRA `(.L_x_1) ;  /* 0x00000000005c0947 */ /* 0x000fec0003800000 */
[----:B------:R-:W1:Y:S01]  /*05d0*/  S2UR UR13, SR_CgaCtaId ;  /* 0x00000000000d79c3 */ /* 0x000e620000008800 */
[----:B------:R-:W-:Y:S01]  /*05e0*/  VIADD R9, R9, 0x100 ;  /* 0x0000010009097836 */ /* 0x000fe20000000000 */
[----:B------:R-:W-:Y:S01]  /*05f0*/  UMOV UR12, 0x400 ;  /* 0x00000400000c7882 */ /* 0x000fe20000000000 */
[----:B------:R-:W-:-:S03]  /*0600*/  LOP3.LUT R11, R10, 0x780, RZ, 0xc0, !PT ;  /* 0x000007800a0b7812 */ /* 0x000fc600078ec0ff */
[----:B------:R-:W-:-:S04]  /*0610*/  LOP3.LUT R9, R9, 0xfffff780, RZ, 0xc0, !PT ;  /* 0xfffff78009097812 */ /* 0x000fc800078ec0ff */
[--C-:B------:R-:W-:Y:S02]  /*0620*/  LOP3.LUT R9, R9, 0x7f, R8.reuse, 0xf8, !PT ;  /* 0x0000007f09097812 */ /* 0x100fe400078ef808 */
[----:B------:R-:W-:Y:S02]  /*0630*/  LOP3.LUT R8, R11, 0x7f, R8, 0xf8, !PT ;  /* 0x0000007f0b087812 */ /* 0x000fe400078ef808 */
[----:B------:R-:W-:Y:S02]  /*0640*/  SHF.L.U32 R18, R9, 0x1, RZ ;  /* 0x0000000109127819 */ /* 0x000fe400000006ff */
[----:B------:R-:W-:Y:S02]  /*0650*/  SHF.R.U32.HI R9, RZ, 0x1f, R9 ;  /* 0x0000001fff097819 */ /* 0x000fe40000011609 */
[C---:B------:R-:W-:Y:S02]  /*0660*/  IADD3 R10, P0, PT, R18.reuse, UR6, RZ ;  /* 0x00000006120a7c10 */ /* 0x040fe4000ff1e0ff */
[----:B------:R-:W-:-:S02]  /*0670*/  IADD3 R12, P1, PT, R18, UR9, RZ ;  /* 0x00000009120c7c10 */ /* 0x000fc4000ff3e0ff */
[----:B------:R-:W-:Y:S01]  /*0680*/  IADD3 R18, P2, PT, R18, UR11, RZ ;  /* 0x0000000b12127c10 */ /* 0x000fe2000ff5e0ff */
[----:B-1----:R-:W-:Y:S01]  /*0690*/  ULEA UR12, UR13, UR12, 0x18 ;  /* 0x0000000c0d0c7291 */ /* 0x002fe2000f8ec0ff */
[C---:B------:R-:W-:Y:S02]  /*06a0*/  IADD3.X R11, PT, PT, R9.reuse, UR7, RZ, P0, !PT ;  /* 0x00000007090b7c10 */ /* 0x040fe400087fe4ff */
[C---:B------:R-:W-:Y:S02]  /*06b0*/  IADD3.X R13, PT, PT, R9.reuse, UR10, RZ, P1, !PT ;  /* 0x0000000a090d7c10 */ /* 0x040fe40008ffe4ff */
[----:B------:R-:W-:Y:S02]  /*06c0*/  IADD3.X R19, PT, PT, R9, UR8, RZ, P2, !PT ;  /* 0x0000000809137c10 */ /* 0x000fe400097fe4ff */
[----:B------:R-:W-:-:S05]  /*06d0*/  LEA R9, R8, UR12, 0x1 ;  /* 0x0000000c08097c11 */ /* 0x000fca000f8e08ff */
[----:B------:R-:W-:Y:S01]  /*06e0*/  @!PT LDS RZ, [RZ] ;  /* 0x00000000fffff984 */ /* 0x000fe20000000800 */
[----:B------:R-:W-:Y:S01]  /*06f0*/  @!PT LDS RZ, [RZ] ;  /* 0x00000000fffff984 */ /* 0x000fe20000000800 */
[----:B------:R-:W-:Y:S01]  /*0700*/  @!PT LDS RZ, [RZ] ;  /* 0x00000000fffff984 */ /* 0x000fe20000000800 */
[----:B------:R2:W-:Y:S04]  /*0710*/  LDGSTS.E.64 [R9], desc[UR20][R10.64] ;  /* 0x000000000a097fae */ /* 0x0005e8000b9a1414 */
[----:B------:R2:W-:Y:S04]  /*0720*/  LDGSTS.E.64 [R9+0x2000], desc[UR20][R12.64] ;  /* 0x020000000c097fae */ /* 0x0005e8000b9a1414 */
[----:B------:R2:W-:Y:S02]  /*0730*/  LDGSTS.E.64 [R9+0x4000], desc[UR20][R18.64] ;  /* 0x0400000012097fae */ /* 0x0005e4000b9a1414 */
.L_x_1:
[----:B------:R-:W-:Y:S05]  /*0740*/  BSYNC.RECONVERGENT B0 ;  /* 0x0000000000007941 */ /* 0x000fea0003800200 */
.L_x_0:
[----:B------:R-:W-:Y:S01]  /*0750*/  LOP3.LUT R8, R0, 0x3, RZ, 0xc0, !PT ;  /* 0x0000000300087812 */ /* 0x000fe200078ec0ff */
[----:B------:R-:W-:Y:S01]  /*0760*/  BSSY.RECONVERGENT B0, `(.L_x_6) ;  /* 0x0000055000007945 */ /* 0x000fe20003800200 */
[C---:B------:R-:W-:Y:S01]  /*0770*/  LOP3.LUT R17, R20.reuse, 0x7f, RZ, 0xc0, !PT ;  /* 0x0000007f14117812 */ /* 0x040fe200078ec0ff */
[----:B-12---:R-:W-:Y:S01]  /*0780*/  VIADD R18, R20, 0xfffffe00 ;  /* 0xfffffe0014127836 */ /* 0x006fe20000000000 */
[----:B------:R-:W-:Y:S02]  /*0790*/  ISETP.NE.AND P4, PT, R8, RZ, PT ;  /* 0x000000ff0800720c */ /* 0x000fe40003f85270 */
[----:B------:R-:W-:-:S11]  /*07a0*/  LEA R20, R15, R20, 0x7 ;  /* 0x000000140f147211 */ /* 0x000fd600078e38ff */
.L_x_13:
[----:B------:R-:W-:Y:S01]  /*07b0*/  VIADD R22, R18, 0x200 ;  /* 0x0000020012167836 */ /* 0x000fe20000000000 */
[----:B------:R-:W-:Y:S01]  /*07c0*/  BSSY.RECONVERGENT B1, `(.L_x_7) ;  /* 0x000001f000017945 */ /* 0x000fe20003800200 */
[----:B-1----:R-:W-:-:S03]  /*07d0*/  LOP3.LUT R19, R17, 0xffffff80, R20, 0xf8, !PT ;  /* 0xffffff8011137812 */ /* 0x002fc600078ef814 */
[----:B------:R-:W-:Y:S01]  /*07e0*/  ISETP.GE.U32.AND P3, PT, R22, 0xe00, PT ;  /* 0x00000e001600780c */ /* 0x000fe20003f66070 */
[----:B------:R-:W-:-:S12]  /*07f0*/  @P4 BRA `(.L_x_8) ;  /* 0x00000000006c4947 */ /* 0x000fd80003800000 */
[----:B------:R-:W1:Y:S01]  /*0800*/  S2UR UR13, SR_CgaCtaId ;  /* 0x00000000000d79c3 */ /* 0x000e620000008800 */
[----:B------:R-:W-:Y:S01]  /*0810*/  UMOV UR12, 0x400 ;  /* 0x00000400000c7882 */ /* 0x000fe20000000000 */
[----:B------:R-:W-:Y:S01]  /*0820*/  IADD3 R10, PT, PT, R18, 0x280, RZ ;  /* 0x00000280120a7810 */ /* 0x000fe20007ffe0ff */
[----:B------:R-:W-:Y:S01]  /*0830*/  VIADD R13, R19, 0x80 ;  /* 0x00000080130d7836 */ /* 0x000fe20000000000 */
[----:B------:R-:W-:Y:S01]  /*0840*/  LOP3.LUT R8, R17, 0xf80, R22, 0xf8, !PT ;  /* 0x00000f8011087812 */ /* 0x000fe200078ef816 */
[----:B------:R-:W-:Y:S01]  /*0850*/  IMAD.WIDE.U32 R28, R19, 0x2, R6 ;  /* 0x00000002131c7825 */ /* 0x000fe200078e0006 */
[----:B------:R-:W-:Y:S02]  /*0860*/  LOP3.LUT R10, R17, 0xf80, R10, 0xf8, !PT ;  /* 0x00000f80110a7812 */ /* 0x000fe400078ef80a */
[----:B------:R-:W2:Y:S01]  /*0870*/  S2UR UR14, SR_CgaCtaId ;  /* 0x00000000000e79c3 */ /* 0x000ea20000008800 */
[----:B------:R-:W-:-:S04]  /*0880*/  IMAD.WIDE.U32 R26, R19, 0x2, R4 ;  /* 0x00000002131a7825 */ /* 0x000fc800078e0004 */
[----:B------:R-:W-:Y:S01]  /*0890*/  IMAD.WIDE.U32 R24, R19, 0x2, R2 ;  /* 0x0000000213187825 */ /* 0x000fe200078e0002 */
[----:B-1----:R-:W-:-:S03]  /*08a0*/  ULEA UR12, UR13, UR12, 0x18 ;  /* 0x0000000c0d0c7291 */ /* 0x002fc6000f8ec0ff */
[----:B------:R-:W-:-:S03]  /*08b0*/  UMOV UR13, 0x400 ;  /* 0x00000400000d7882 */ /* 0x000fc60000000000 */
[----:B------:R-:W-:Y:S01]  /*08c0*/  LEA R21, R8, UR12, 0x1 ;  /* 0x0000000c08157c11 */ /* 0x000fe2000f8e08ff */
[----:B------:R-:W-:Y:S01]  /*08d0*/  IMAD.WIDE.U32 R8, R13, 0x2, R6 ;  /* 0x000000020d087825 */ /* 0x000fe200078e0006 */
[----:B--2---:R-:W-:-:S03]  /*08e0*/  ULEA UR13, UR14, UR13, 0x18 ;  /* 0x0000000d0e0d7291 */ /* 0x004fc6000f8ec0ff */
[----:B------:R-:W-:Y:S01]  /*08f0*/  @!PT LDS RZ, [RZ] ;  /* 0x00000000fffff984 */ /* 0x000fe20000000800 */
[----:B------:R-:W-:Y:S01]  /*0900*/  @!PT LDS RZ, [RZ] ;  /* 0x00000000fffff984 */ /* 0x000fe20000000800 */
[----:B------:R-:W-:Y:S01]  /*0910*/  @!PT LDS RZ, [RZ] ;  /* 0x00000000fffff984 */ /* 0x000fe20000000800 */
[----:B------:R1:W-:Y:S03]  /*0920*/  LDGSTS.E.64 [R21], desc[UR20][R28.64] ;  /* 0x000000001c157fae */ /* 0x0003e6000b9a1414 */
[----:B------:R-:W-:Y:S01]  /*0930*/  LEA R23, R10, UR13, 0x1 ;  /* 0x0000000d0a177c11 */ /* 0x000fe2000f8e08ff */
[C---:B------:R-:W-:Y:S01]  /*0940*/  IMAD.WIDE.U32 R10, R13.reuse, 0x2, R4 ;  /* 0x000000020d0a7825 */ /* 0x040fe200078e0004 */
[----:B------:R1:W-:Y:S03]  /*0950*/  LDGSTS.E.64 [R21+0x2000], desc[UR20][R26.64] ;  /* 0x020000001a157fae */ /* 0x0003e6000b9a1414 */
[----:B------:R-:W-:Y:S01]  /*0960*/  IMAD.WIDE.U32 R12, R13, 0x2, R2 ;  /* 0x000000020d0c7825 */ /* 0x000fe200078e0002 */
[----:B------:R1:W-:Y:S04]  /*0970*/  LDGSTS.E.64 [R21+0x4000], desc[UR20][R24.64] ;  /* 0x0400000018157fae */ /* 0x0003e8000b9a1414 */
[----:B------:R1:W-:Y:S04]  /*0980*/  LDGSTS.E.64 [R23], desc[UR20][R8.64] ;  /* 0x0000000008177fae */ /* 0x0003e8000b9a1414 */
[----:B------:R1:W-:Y:S04]  /*0990*/  LDGSTS.E.64 [R23+0x2000], desc[UR20][R10.64] ;  /* 0x020000000a177fae */ /* 0x0003e8000b9a1414 */
[----:B------:R1:W-:Y:S02]  /*09a0*/  LDGSTS.E.64 [R23+0x4000], desc[UR20][R12.64] ;  /* 0x040000000c177fae */ /* 0x0003e4000b9a1414 */
.L_x_8:
[----:B------:R-:W-:Y:S05]  /*09b0*/  BSYNC.RECONVERGENT B1 ;  /* 0x0000000000017941 */ /* 0x000fea0003800200 */
.L_x_7:
[----:B------:R-:W-:Y:S04]  /*09c0*/  BSSY.RECONVERGENT B1, `(.L_x_9) ;  /* 0x0000012000017945 */ /* 0x000fe80003800200 */
[----:B------:R-:W-:Y:S05]  /*09d0*/  @P4 BRA `(.L_x_10) ;  /* 0x0000000000404947 */ /* 0x000fea0003800000 */
[----:B------:R-:W2:Y:S01]  /*09e0*/  S2UR UR13, SR_CgaCtaId ;  /* 0x00000000000d79c3 */ /* 0x000ea20000008800 */
[----:B-1----:R-:W-:Y:S01]  /*09f0*/  IADD3 R8, PT, PT, R18, 0x300, RZ ;  /* 0x0000030012087810 */ /* 0x002fe20007ffe0ff */
[----:B------:R-:W-:Y:S01]  /*0a00*/  UMOV UR12, 0x400 ;  /* 0x00000400000c7882 */ /* 0x000fe20000000000 */
[----:B------:R-:W-:Y:S02]  /*0a10*/  VIADD R13, R19, 0x100 ;  /* 0x00000100130d7836 */ /* 0x000fe40000000000 */
[----:B------:R-:W-:Y:S02]  /*0a20*/  LOP3.LUT R10, R17, 0xf80, R8, 0xf8, !PT ;  /* 0x00000f80110a7812 */ /* 0x000fe400078ef808 */
[----:B------:R-:W-:Y:S01]  /*0a30*/  IMAD.WIDE.U32 R8, R13, 0x2, R6 ;  /* 0x000000020d087825 */ /* 0x000fe200078e0006 */
[----:B--2---:R-:W-:-:S06]  /*0a40*/  ULEA UR12, UR13, UR12, 0x18 ;  /* 0x0000000c0d0c7291 */ /* 0x004fcc000f8ec0ff */
[----:B------:R-:W-:Y:S01]  /*0a50*/  LEA R21, R10, UR12, 0x1 ;  /* 0x0000000c0a157c11 */ /* 0x000fe2000f8e08ff */
[----:B------:R-:W-:-:S04]  /*0a60*/  IMAD.WIDE.U32 R10, R13, 0x2, R4 ;  /* 0x000000020d0a7825 */ /* 0x000fc800078e0004 */
[----:B------:R-:W-:Y:S01]  /*0a70*/  IMAD.WIDE.U32 R12, R13, 0x2, R2 ;  /* 0x000000020d0c7825 */ /* 0x000fe200078e0002 */
[----:B------:R-:W-:Y:S01]  /*0a80*/  @!PT LDS RZ, [RZ] ;  /* 0x00000000fffff984 */ /* 0x000fe20000000800 */
[----:B------:R-:W-:Y:S01]  /*0a90*/  @!PT LDS RZ, [RZ] ;  /* 0x00000000fffff984 */ /* 0x000fe20000000800 */
[----:B------:R-:W-:Y:S01]  /*0aa0*/  @!PT LDS RZ, [RZ] ;  /* 0x00000000fffff984 */ /* 0x000fe20000000800 */
[----:B------:R2:W-:Y:S04]  /*0ab0*/  LDGSTS.E.64 [R21], desc[UR20][R8.64] ;  /* 0x0000000008157fae */ /* 0x0005e8000b9a1414 */
[----:B------:R2:W-:Y:S04]  /*0ac0*/  LDGSTS.E.64 [R21+0x2000], desc[UR20][R10.64] ;  /* 0x020000000a157fae */ /* 0x0005e8000b9a1414 */
[----:B------:R2:W-:Y:S02]  /*0ad0*/  LDGSTS.E.64 [R21+0x4000], desc[UR20][R12.64] ;  /* 0x040000000c157fae */ /* 0x0005e4000b9a1414 */
.L_x_10:
[----:B------:R-:W-:Y:S05]  /*0ae0*/  BSYNC.RECONVERGENT B1 ;  /* 0x0000000000017941 */ /* 0x000fea0003800200 */
.L_x_9:
[----:B------:R-:W-:Y:S01]  /*0af0*/  BSSY.RECONVERGENT B1, `(.L_x_11) ;  /* 0x0000019000017945 */ /* 0x000fe20003800200 */
[----:B-12---:R-:W-:Y:S01]  /*0b00*/  IADD3 R9, PT, PT, R18, 0x380, RZ ;  /* 0x0000038012097810 */ /* 0x006fe20007ffe0ff */
[----:B------:R-:W-:Y:S02]  /*0b10*/  IMAD.MOV.U32 R18, RZ, RZ, R22 ;  /* 0x000000ffff127224 */ /* 0x000fe400078e0016 */
[----:B------:R-:W-:Y:S05]  /*0b20*/  @P4 BRA `(.L_x_12) ;  /* 0x0000000000544947 */ /* 0x000fea0003800000 */
[----:B------:R-:W1:Y:S01]  /*0b30*/  S2UR UR13, SR_CgaCtaId ;  /* 0x00000000000d79c3 */ /* 0x000e620000008800 */
[----:B------:R-:W-:Y:S01]  /*0b40*/  IADD3 R19, PT, PT, R19, 0x180, RZ ;  /* 0x0000018013137810 */ /* 0x000fe20007ffe0ff */
[----:B------:R-:W-:Y:S01]  /*0b50*/  UMOV UR12, 0x400 ;  /* 0x00000400000c7882 */ /* 0x000fe20000000000 */
[----:B------:R-:W-:Y:S02]  /*0b60*/  LOP3.LUT R22, R9, 0xf80, RZ, 0xc0, !PT ;  /* 0x00000f8009167812 */ /* 0x000fe400078ec0ff */
[----:B------:R-:W-:Y:S01]  /*0b70*/  SHF.R.U32.HI R9, RZ, 0x1f, R19 ;  /* 0x0000001fff097819 */ /* 0x000fe20000011613 */
[----:B------:R-:W-:Y:S01]  /*0b80*/  IMAD.SHL.U32 R8, R19, 0x2, RZ ;  /* 0x0000000213087824 */ /* 0x000fe200078e00ff */
[----:B------:R-:W-:-:S04]  /*0b90*/  IADD3 R19, PT, PT, R17, R22, RZ ;  /* 0x0000001611137210 */ /* 0x000fc80007ffe0ff */
[C---:B------:R-:W-:Y:S02]  /*0ba0*/  IADD3 R12, P0, PT, R8.reuse, UR6, RZ ;  /* 0x00000006080c7c10 */ /* 0x040fe4000ff1e0ff */
[C---:B------:R-:W-:Y:S02]  /*0bb0*/  IADD3 R10, P1, PT, R8.reuse, UR9, RZ ;  /* 0x00000009080a7c10 */ /* 0x040fe4000ff3e0ff */
[----:B------:R-:W-:Y:S02]  /*0bc0*/  IADD3 R8, P2, PT, R8, UR11, RZ ;  /* 0x0000000b08087c10 */ /* 0x000fe4000ff5e0ff */
[C---:B------:R-:W-:Y:S02]  /*0bd0*/  IADD3.X R13, PT, PT, R9.reuse, UR7, RZ, P0, !PT ;  /* 0x00000007090d7c10 */ /* 0x040fe400087fe4ff */
[C---:B------:R-:W-:Y:S02]  /*0be0*/  IADD3.X R11, PT, PT, R9.reuse, UR10, RZ, P1, !PT ;  /* 0x0000000a090b7c10 */ /* 0x040fe40008ffe4ff */
[----:B------:R-:W-:Y:S01]  /*0bf0*/  IADD3.X R9, PT, PT, R9, UR8, RZ, P2, !PT ;  /* 0x0000000809097c10 */ /* 0x000fe200097fe4ff */
        /* <DEDUP_REMOVED lines=8> */
.L_x_12:
[----:B------:R-:W-:Y:S05]  /*0c80*/  BSYNC.RECONVERGENT B1 ;  /* 0x0000000000017941 */ /* 0x000fea0003800200 */
.L_x_11:
[----:B------:R-:W-:Y:S01]  /*0c90*/  VIADD R20, R20, 0x200 ;  /* 0x0000020014147836 */ /* 0x000fe20000000000 */
[----:B------:R-:W-:Y:S06]  /*0ca0*/  @!P3 BRA `(.L_x_13) ;  /* 0xfffffff800c0b947 */ /* 0x000fec000383ffff */
[----:B------:R-:W-:Y:S05]  /*0cb0*/  BSYNC.RECONVERGENT B0 ;  /* 0x0000000000007941 */ /* 0x000fea0003800200 */
.L_x_6:
[----:B------:R-:W-:Y:S01]  /*0cc0*/  UMOV UR12, 0xffffffff ;  /* 0xffffffff000c7882 */ /* 0x000fe20000000000 */
[----:B-1----:R-:W-:Y:S02]  /*0cd0*/  SHF.R.U32.HI R12, RZ, 0x5, R0 ;  /* 0x00000005ff0c7819 */ /* 0x002fe40000011600 */
[----:B------:R-:W-:Y:S05]  /*0ce0*/  BRA.DIV UR12, `(.L_x_14) ;  /* 0x0000000a0c547947 */ /* 0x000fea000b800000 */
[----:B------:R-:W-:Y:S06]  /*0cf0*/  BAR.SYNC.DEFER_BLOCKING 0x0 ;  /* 0x0000000000007b1d */ /* 0x000fec0000010000 */
.L_x_31:
[----:B------:R-:W1:Y:S01]  /*0d00*/  LDCU UR12, c[0x0][0x3a0] ;  /* 0x00007400ff0c77ac */ /* 0x000e620008000800 */
[----:B------:R-:W0:Y:S01]  /*0d10*/  LDGDEPBAR ;  /* 0x00000000000079af */ /* 0x000e220000000000 */
[----:B------:R-:W-:Y:S01]  /*0d20*/  IADD3 R18, PT, PT, R12, R15, RZ ;  /* 0x0000000f0c127210 */ /* 0x000fe20007ffe0ff */
[----:B------:R-:W-:Y:S01]  /*0d30*/  BSSY.RECONVERGENT B0, `(.L_x_15) ;  /* 0x000003c000007945 */ /* 0x000fe20003800200 */
[----:B-1----:R-:W-:-:S05]  /*0d40*/  IMAD.U32 R10, RZ, RZ, UR12 ;  /* 0x0000000cff0a7e24 */ /* 0x002fca000f8e00ff */
[----:B------:R-:W-:Y:S01]  /*0d50*/  ISETP.GE.AND P0, PT, R18, R10, PT ;  /* 0x0000000a1200720c */ /* 0x000fe20003f06270 */
[----:B------:R-:W-:-:S12]  /*0d60*/  DEPBAR.LE SB0, 0x0 ;  /* 0x000080000000791a */ /* 0x000fd80000000000 */
[----:B------:R-:W-:Y:S05]  /*0d70*/  @P0 BRA `(.L_x_16) ;  /* 0x0000000000dc0947 */ /* 0x000fea0003800000 */
[----:B------:R-:W-:Y:S02]  /*0d80*/  ISETP.GT.U32.AND P0, PT, R14, 0xf, PT ;  /* 0x0000000f0e00780c */ /* 0x000fe40003f04070 */
[----:B------:R-:W-:-:S11]  /*0d90*/  MOV R13, R12 ;  /* 0x0000000c000d7202 */ /* 0x000fd60000000f00 */
.L_x_19:
[----:B------:R-:W-:Y:S04]  /*0da0*/  BSSY.RECONVERGENT B1, `(.L_x_17) ;  /* 0x000002c000017945 */ /* 0x000fe80003800200 */
[----:B------:R-:W-:Y:S05]  /*0db0*/  @P0 BRA `(.L_x_18) ;  /* 0x0000000000a80947 */ /* 0x000fea0003800000 */
[----:B------:R-:W1:Y:S01]  /*0dc0*/  S2UR UR13, SR_CgaCtaId ;  /* 0x00000000000d79c3 */ /* 0x000e620000008800 */
[----:B------:R-:W-:Y:S01]  /*0dd0*/  UMOV UR12, 0x400 ;  /* 0x00000400000c7882 */ /* 0x000fe20000000000 */
[----:B------:R-:W-:Y:S01]  /*0de0*/  IMAD R17, R13, 0x20, R14 ;  /* 0x000000200d117824 */ /* 0x000fe200078e020e */
[----:B------:R-:W-:-:S05]  /*0df0*/  I2FP.F32.U32 R19, R18 ;  /* 0x0000001200137245 */ /* 0x000fca0000201000 */
[----:B------:R-:W-:-:S04]  /*0e00*/  FFMA R19, R19, 9.9999997473787516356e-05, R16 ;  /* 0x38d1b71713137823 */ /* 0x000fc80000000010 */
[----:B------:R-:W-:-:S04]  /*0e10*/  FMUL.RZ R24, R19, 0.15915493667125701904 ;  /* 0x3e22f98313187820 */ /* 0x000fc8000040c000 */
[----:B------:R-:W2:Y:S01]  /*0e20*/  MUFU.SIN R18, R24 ;  /* 0x0000001800127308 */ /* 0x000ea20000000400 */
[----:B-1----:R-:W-:-:S07]  /*0e30*/  ULEA UR12, UR13, UR12, 0x18 ;  /* 0x0000000c0d0c7291 */ /* 0x002fce000f8ec0ff */
[----:B------:R-:W1:Y:S01]  /*0e40*/  MUFU.COS R19, R24 ;  /* 0x0000001800137308 */ /* 0x000e620000000000 */
[----:B------:R-:W-:-:S05]  /*0e50*/  LEA R17, R17, UR12, 0x3 ;  /* 0x0000000c11117c11 */ /* 0x000fca000f8e18ff */
[----:B------:R-:W3:Y:S04]  /*0e60*/  LDS.64 R10, [R17] ;  /* 0x00000000110a7984 */ /* 0x000ee80000000a00 */
[----:B------:R-:W4:Y:S01]  /*0e70*/  LDS.64 R8, [R17+0x2000] ;  /* 0x0020000011087984 */ /* 0x000f220000000a00 */
[--C-:B---3--:R-:W-:Y:S02]  /*0e80*/  HADD2.F32 R21, -RZ, R10.reuse.H1_H1 ;  /* 0x3000000aff157230 */ /* 0x108fe40000004100 */
[--C-:B------:R-:W-:Y:S02]  /*0e90*/  HADD2.F32 R23, -RZ, R11.reuse.H1_H1 ;  /* 0x3000000bff177230 */ /* 0x100fe40000004100 */
[----:B------:R-:W-:Y:S02]  /*0ea0*/  HADD2.F32 R20, -RZ, R10.H0_H0 ;  /* 0x2000000aff147230 */ /* 0x000fe40000004100 */
[----:B--2---:R-:W-:Y:S01]  /*0eb0*/  FMUL R10, R18, R21 ;  /* 0x00000015120a7220 */ /* 0x004fe20000400000 */
[----:B------:R-:W-:-:S02]  /*0ec0*/  HADD2.F32 R22, -RZ, R11.H0_H0 ;  /* 0x2000000bff167230 */ /* 0x000fc40000004100 */
[C---:B-1----:R-:W-:Y:S01]  /*0ed0*/  FMUL R11, R19.reuse, R21 ;  /* 0x00000015130b7220 */ /* 0x042fe20000400000 */
[CC--:B------:R-:W-:Y:S01]  /*0ee0*/  FMUL R21, R18.reuse, R23.reuse ;  /* 0x0000001712157220 */ /* 0x0c0fe20000400000 */
[C---:B------:R-:W-:Y:S01]  /*0ef0*/  FMUL R25, R19.reuse, R23 ;  /* 0x0000001713197220 */ /* 0x040fe20000400000 */
[--C-:B----4-:R-:W-:Y:S02]  /*0f00*/  HADD2.F32 R23, -RZ, R8.reuse.H1_H1 ;  /* 0x30000008ff177230 */ /* 0x110fe40000004100 */
[CC--:B------:R-:W-:Y:S01]  /*0f10*/  FFMA R10, R19.reuse, R20.reuse, -R10 ;  /* 0x00000014130a7223 */ /* 0x0c0fe2000000080a */
[----:B------:R-:W-:Y:S02]  /*0f20*/  HADD2.F32 R24, -RZ, R9.H1_H1 ;  /* 0x30000009ff187230 */ /* 0x000fe40000004100 */
[C---:B------:R-:W-:Y:S01]  /*0f30*/  FFMA R11, R18.reuse, R20, R11 ;  /* 0x00000014120b7223 */ /* 0x040fe2000000000b */
[-C--:B------:R-:W-:Y:S01]  /*0f40*/  FFMA R20, R19, R22.reuse, -R21 ;  /* 0x0000001613147223 */ /* 0x080fe20000000815 */
[----:B------:R-:W-:Y:S01]  /*0f50*/  FFMA R21, R18, R22, R25 ;  /* 0x0000001612157223 */ /* 0x000fe20000000019 */
[----:B------:R-:W-:-:S02]  /*0f60*/  HADD2.F32 R22, -RZ, R8.H0_H0 ;  /* 0x20000008ff167230 */ /* 0x000fc40000004100 */
[CC--:B------:R-:W-:Y:S01]  /*0f70*/  FMUL R8, R18.reuse, R23.reuse ;  /* 0x0000001712087220 */ /* 0x0c0fe20000400000 */
[----:B------:R-:W-:Y:S02]  /*0f80*/  HADD2.F32 R9, -RZ, R9.H0_H0 ;  /* 0x20000009ff097230 */ /* 0x000fe40000004100 */
[CC--:B------:R-:W-:Y:S01]  /*0f90*/  FMUL R26, R18.reuse, R24.reuse ;  /* 0x00000018121a7220 */ /* 0x0c0fe20000400000 */
[C---:B------:R-:W-:Y:S01]  /*0fa0*/  FMUL R23, R19.reuse, R23 ;  /* 0x0000001713177220 */ /* 0x040fe20000400000 */
[C---:B------:R-:W-:Y:S01]  /*0fb0*/  FMUL R24, R19.reuse, R24 ;  /* 0x0000001813187220 */ /* 0x040fe20000400000 */
[CC--:B------:R-:W-:Y:S01]  /*0fc0*/  FFMA R8, R19.reuse, R22.reuse, -R8 ;  /* 0x0000001613087223 */ /* 0x0c0fe20000000808 */
[-C--:B------:R-:W-:Y:S01]  /*0fd0*/  FFMA R26, R19, R9.reuse, -R26 ;  /* 0x00000009131a7223 */ /* 0x080fe2000000081a */
[C---:B------:R-:W-:Y:S01]  /*0fe0*/  FFMA R23, R18.reuse, R22, R23 ;  /* 0x0000001612177223 */ /* 0x040fe20000000017 */
[----:B------:R-:W-:Y:S01]  /*0ff0*/  FFMA R9, R18, R9, R24 ;  /* 0x0000000912097223 */ /* 0x000fe20000000018 */
[----:B------:R-:W-:-:S02]  /*1000*/  F2FP.F16.F32.PACK_AB R10, R11, R10 ;  /* 0x0000000a0b0a723e */ /* 0x000fc400000000ff */
[----:B------:R-:W-:Y:S02]  /*1010*/  F2FP.F16.F32.PACK_AB R11, R21, R20 ;  /* 0x00000014150b723e */ /* 0x000fe400000000ff */
[----:B------:R-:W-:Y:S02]  /*1020*/  F2FP.F16.F32.PACK_AB R8, R23, R8 ;  /* 0x000000081708723e */ /* 0x000fe400000000ff */
[----:B------:R-:W-:Y:S01]  /*1030*/  F2FP.F16.F32.PACK_AB R9, R9, R26 ;  /* 0x0000001a0909723e */ /* 0x000fe200000000ff */
[----:B------:R1:W-:Y:S04]  /*1040*/  STS.64 [R17], R10 ;  /* 0x0000000a11007388 */ /* 0x0003e80000000a00 */
[----:B------:R1:W-:Y:S02]  /*1050*/  STS.64 [R17+0x2000], R8 ;  /* 0x0020000811007388 */ /* 0x0003e40000000a00 */
.L_x_18:
[----:B------:R-:W-:Y:S05]  /*1060*/  BSYNC.RECONVERGENT B1 ;  /* 0x0000000000017941 */ /* 0x000fea0003800200 */
.L_x_17:
[----:B------:R-:W2:Y:S01]  /*1070*/  LDCU UR12, c[0x0][0x3a0] ;  /* 0x00007400ff0c77ac */ /* 0x000ea20008000800 */
[C---:B-1----:R-:W-:Y:S02]  /*1080*/  IADD3 R8, PT, PT, R13.reuse, 0x4, RZ ;  /* 0x000000040d087810 */ /* 0x042fe40007ffe0ff */
[----:B------:R-:W-:-:S03]  /*1090*/  ISETP.LT.U32.AND P2, PT, R13, 0x1c, PT ;  /* 0x0000001c0d00780c */ /* 0x000fc60003f41070 */
[----:B------:R-:W-:Y:S02]  /*10a0*/  IMAD.IADD R18, R8, 0x1, R15 ;  /* 0x0000000108127824 */ /* 0x000fe400078e020f */
[----:B------:R-:W-:Y:S01]  /*10b0*/  IMAD.MOV.U32 R13, RZ, RZ, R8 ;  /* 0x000000ffff0d7224 */ /* 0x000fe200078e0008 */
[----:B--2---:R-:W-:-:S04]  /*10c0*/  MOV R10, UR12 ;  /* 0x0000000c000a7c02 */ /* 0x004fc80008000f00 */
[----:B------:R-:W-:-:S13]  /*10d0*/  ISETP.GE.AND P1, PT, R18, R10, PT ;  /* 0x0000000a1200720c */ /* 0x000fda0003f26270 */
[----:B------:R-:W-:Y:S05]  /*10e0*/  @!P1 BRA P2, `(.L_x_19) ;  /* 0xfffffffc002c9947 */ /* 0x000fea000103ffff */
.L_x_16:
[----:B------:R-:W-:Y:S05]  /*10f0*/  BSYNC.RECONVERGENT B0 ;  /* 0x0000000000007941 */ /* 0x000fea0003800200 */
.L_x_15:
[----:B------:R-:W-:Y:S01]  /*1100*/  UMOV UR12, 0xffffffff ;  /* 0xffffffff000c7882 */ /* 0x000fe20000000000 */
[----:B------:R-:W-:-:S04]  /*1110*/  IADD3 R9, PT, PT, R12, R15, RZ ;  /* 0x0000000f0c097210 */ /* 0x000fc80007ffe0ff */
[----:B------:R-:W-:Y:S01]  /*1120*/  ISETP.GE.AND P0, PT, R9, R10, PT ;  /* 0x0000000a0900720c */ /* 0x000fe20003f06270 */
[----:B------:R-:W-:-:S12]  /*1130*/  BRA.DIV UR12, `(.L_x_20) ;  /* 0x000000060c6c7947 */ /* 0x000fd8000b800000 */
[----:B------:R-:W-:Y:S06]  /*1140*/  BAR.SYNC.DEFER_BLOCKING 0x0 ;  /* 0x0000000000007b1d */ /* 0x000fec0000010000 */
.L_x_34:
[----:B------:R-:W-:Y:S04]  /*1150*/  BSSY B0, `(.L_x_21) ;  /* 0x0000047000007945 */ /* 0x000fe80003800000 */
[----:B------:R-:W-:Y:S05]  /*1160*/  @P0 BRA `(.L_x_22) ;  /* 0x0000000400140947 */ /* 0x000fea0003800000 */
.L_x_26:
[----:B------:R-:W1:Y:S01]  /*1170*/  S2R R11, SR_CgaCtaId ;  /* 0x00000000000b7919 */ /* 0x000e620000008800 */
[----:B------:R-:W-:Y:S01]  /*1180*/  MOV R10, 0x400 ;  /* 0x00000400000a7802 */ /* 0x000fe20000000f00 */
[----:B------:R-:W-:Y:S01]  /*1190*/  IMAD.SHL.U32 R9, R12, 0x80, RZ ;  /* 0x000000800c097824 */ /* 0x000fe200078e00ff */
[----:B------:R-:W-:Y:S02]  /*11a0*/  UMOV UR12, 0xffffffff ;  /* 0xffffffff000c7882 */ /* 0x000fe40000000000 */
[----:B-1----:R-:W-:Y:S02]  /*11b0*/  LEA R10, R11, R10, 0x18 ;  /* 0x0000000a0b0a7211 */ /* 0x002fe400078ec0ff */
[----:B------:R-:W-:-:S04]  /*11c0*/  LOP3.LUT R11, R9, 0x1f, R0, 0xf8, !PT ;  /* 0x0000001f090b7812 */ /* 0x000fc800078ef800 */
[----:B--2---:R-:W-:-:S05]  /*11d0*/  LEA R17, R11, R10, 0x1 ;  /* 0x0000000a0b117211 */ /* 0x004fca00078e08ff */
[----:B------:R-:W1:Y:S04]  /*11e0*/  LDS.U16 R8, [R17] ;  /* 0x0000000011087984 */ /* 0x000e680000000400 */
[----:B------:R-:W2:Y:S04]  /*11f0*/  LDS.U16 R18, [R17+0x2000] ;  /* 0x0020000011127984 */ /* 0x000ea80000000400 */
[----:B------:R-:W3:Y:S04]  /*1200*/  LDS.U16 R20, [R17+0x40] ;  /* 0x0000400011147984 */ /* 0x000ee80000000400 */
[----:B------:R-:W4:Y:S04]  /*1210*/  LDS.U16 R22, [R17+0x2040] ;  /* 0x0020400011167984 */ /* 0x000f280000000400 */
[----:B------:R-:W5:Y:S04]  /*1220*/  LDS.U16 R23, [R17+0x80] ;  /* 0x0000800011177984 */ /* 0x000f680000000400 */
[----:B------:R-:W5:Y:S04]  /*1230*/  LDS.U16 R24, [R17+0x2080] ;  /* 0x0020800011187984 */ /* 0x000f680000000400 */
[----:B------:R-:W5:Y:S04]  /*1240*/  LDS.U16 R11, [R17+0xc0] ;  /* 0x0000c000110b7984 */ /* 0x000f680000000400 */
[----:B------:R-:W5:Y:S01]  /*1250*/  LDS.U16 R13, [R17+0x20c0] ;  /* 0x0020c000110d7984 */ /* 0x000f620000000400 */
[----:B-1----:R-:W-:-:S02]  /*1260*/  HADD2.F32 R8, -RZ, R8.H0_H0 ;  /* 0x20000008ff087230 */ /* 0x002fc40000004100 */
[----:B--2---:R-:W-:Y:S02]  /*1270*/  HADD2.F32 R19, -RZ, R18.H0_H0 ;  /* 0x20000012ff137230 */ /* 0x004fe40000004100 */
[----:B---3--:R-:W-:-:S03]  /*1280*/  HADD2.F32 R21, -RZ, R20.H0_H0 ;  /* 0x20000014ff157230 */ /* 0x008fc60000004100 */
[----:B------:R-:W-:Y:S01]  /*1290*/  FFMA R8, R8, R19, RZ ;  /* 0x0000001308087223 */ /* 0x000fe200000000ff */
[----:B----4-:R-:W-:Y:S02]  /*12a0*/  HADD2.F32 R22, -RZ, R22.H0_H0 ;  /* 0x20000016ff167230 */ /* 0x010fe40000004100 */
[----:B-----5:R-:W-:-:S03]  /*12b0*/  HADD2.F32 R23, -RZ, R23.H0_H0 ;  /* 0x20000017ff177230 */ /* 0x020fc60000004100 */
[----:B------:R-:W-:Y:S01]  /*12c0*/  FFMA R8, R21, R22, R8 ;  /* 0x0000001615087223 */ /* 0x000fe20000000008 */
[----:B------:R-:W-:Y:S02]  /*12d0*/  HADD2.F32 R24, -RZ, R24.H0_H0 ;  /* 0x20000018ff187230 */ /* 0x000fe40000004100 */
[----:B------:R-:W-:-:S03]  /*12e0*/  HADD2.F32 R11, -RZ, R11.H0_H0 ;  /* 0x2000000bff0b7230 */ /* 0x000fc60000004100 */
[----:B------:R-:W-:Y:S01]  /*12f0*/  FFMA R8, R23, R24, R8 ;  /* 0x0000001817087223 */ /* 0x000fe20000000008 */
[----:B------:R-:W-:-:S05]  /*1300*/  HADD2.F32 R13, -RZ, R13.H0_H0 ;  /* 0x2000000dff0d7230 */ /* 0x000fca0000004100 */
[----:B------:R-:W-:Y:S01]  /*1310*/  FFMA R8, R11, R13, R8 ;  /* 0x0000000d0b087223 */ /* 0x000fe20000000008 */
[----:B------:R-:W-:Y:S06]  /*1320*/  BRA.DIV UR12, `(.L_x_23) ;  /* 0x000000060c1c7947 */ /* 0x000fec000b800000 */
[----:B------:R-:W1:Y:S02]  /*1330*/  SHFL.DOWN PT, R11, R8, 0x10, 0x1f ;  /* 0x0a001f00080b7f89 */ /* 0x000e6400000e0000 */
[----:B-1----:R-:W-:-:S05]  /*1340*/  FADD R11, R8, R11 ;  /* 0x0000000b080b7221 */ /* 0x002fca0000000000 */
[----:B------:R-:W1:Y:S02]  /*1350*/  SHFL.DOWN PT, R18, R11, 0x8, 0x1f ;  /* 0x09001f000b127f89 */ /* 0x000e6400000e0000 */
[----:B-1----:R-:W-:-:S05]  /*1360*/  FADD R18, R11, R18 ;  /* 0x000000120b127221 */ /* 0x002fca0000000000 */
[----:B------:R-:W1:Y:S02]  /*1370*/  SHFL.DOWN PT, R13, R18, 0x4, 0x1f ;  /* 0x08801f00120d7f89 */ /* 0x000e6400000e0000 */
[----:B-1----:R-:W-:-:S05]  /*1380*/  FADD R13, R18, R13 ;  /* 0x0000000d120d7221 */ /* 0x002fca0000000000 */
[----:B------:R-:W1:Y:S02]  /*1390*/  SHFL.DOWN PT, R20, R13, 0x2, 0x1f ;  /* 0x08401f000d147f89 */ /* 0x000e6400000e0000 */
[----:B-1----:R-:W-:-:S05]  /*13a0*/  FADD R20, R13, R20 ;  /* 0x000000140d147221 */ /* 0x002fca0000000000 */
[----:B------:R1:W2:Y:S02]  /*13b0*/  SHFL.DOWN PT, R17, R20, 0x1, 0x1f ;  /* 0x08201f0014117f89 */ /* 0x0002a400000e0000 */
.L_x_41:
[----:B--2---:R-:W-:Y:S01]  /*13c0*/  FADD R17, R20, R17 ;  /* 0x0000001114117221 */ /* 0x004fe20000000000 */
[----:B------:R-:W-:Y:S01]  /*13d0*/  BSSY.RECONVERGENT B1, `(.L_x_24) ;  /* 0x0000016000017945 */ /* 0x000fe20003800200 */
[----:B------:R-:W-:Y:S01]  /*13e0*/  IMAD.U32 R18, RZ, RZ, UR4 ;  /* 0x00000004ff127e24 */ /* 0x000fe2000f8e00ff */
[----:B------:R-:W-:Y:S01]  /*13f0*/  MOV R19, UR5 ;  /* 0x0000000500137c02 */ /* 0x000fe20008000f00 */
[----:B------:R-:W-:Y:S01]  /*1400*/  FMUL R17, R17, 0.08838834613561630249 ;  /* 0x3db504f311117820 */ /* 0x000fe20000400000 */
[----:B------:R-:W-:-:S03]  /*1410*/  IMAD.MOV.U32 R22, RZ, RZ, R14 ;  /* 0x000000ffff167224 */ /* 0x000fc600078e000e */
[----:B------:R-:W-:-:S05]  /*1420*/  FMUL R17, R17, 1.4426950216293334961 ;  /* 0x3fb8aa3b11117820 */ /* 0x000fca0000400000 */
[----:B------:R-:W-:-:S13]  /*1430*/  FSETP.GEU.AND P0, PT, R17, -126, PT ;  /* 0xc2fc00001100780b */ /* 0x000fda0003f0e000 */
[----:B------:R-:W-:-:S04]  /*1440*/  @!P0 FMUL R17, R17, 0.5 ;  /* 0x3f00000011118820 */ /* 0x000fc80000400000 */
[----:B------:R-:W2:Y:S02]  /*1450*/  MUFU.EX2 R8, R17 ;  /* 0x0000001100087308 */ /* 0x000ea40000000800 */
[----:B--2---:R-:W-:-:S07]  /*1460*/  @!P0 FMUL R8, R8, R8 ;  /* 0x0000000808088220 */ /* 0x004fce0000400000 */
.L_x_25:
[----:B------:R-:W-:Y:S02]  /*1470*/  IADD3 R11, PT, PT, R9, R22, RZ ;  /* 0x00000016090b7210 */ /* 0x000fe40007ffe0ff */
[C---:B------:R-:W-:Y:S01]  /*1480*/  ISETP.GE.U32.AND P0, PT, R22.reuse, 0x60, PT ;  /* 0x000000601600780c */ /* 0x040fe20003f06070 */
[----:B------:R-:W-:Y:S01]  /*1490*/  VIADD R22, R22, 0x20 ;  /* 0x0000002016167836 */ /* 0x000fe20000000000 */
[----:B--2---:R-:W-:Y:S01]  /*14a0*/  LEA R21, R15, R11, 0x7 ;  /* 0x0000000b0f157211 */ /* 0x004fe200078e38ff */
[----:B------:R-:W-:-:S04]  /*14b0*/  IMAD R13, R11, 0x2, R10 ;  /* 0x000000020b0d7824 */ /* 0x000fc800078e020a */
[----:B-1----:R-:W-:Y:S02]  /*14c0*/  IMAD.WIDE.U32 R20, R21, 0x2, R18 ;  /* 0x0000000215147825 */ /* 0x002fe400078e0012 */
[----:B------:R-:W1:Y:S02]  /*14d0*/  LDS.U16 R13, [R13+0x4000] ;  /* 0x004000000d0d7984 */ /* 0x000e640000000400 */
[----:B-1----:R-:W-:-:S05]  /*14e0*/  HADD2.F32 R17, -RZ, R13.H0_H0 ;  /* 0x2000000dff117230 */ /* 0x002fca0000004100 */
[----:B------:R-:W-:-:S05]  /*14f0*/  FMUL R17, R8, R17 ;  /* 0x0000001108117220 */ /* 0x000fca0000400000 */
[----:B------:R-:W-:-:S05]  /*1500*/  F2FP.F16.F32.PACK_AB R17, RZ, R17 ;  /* 0x00000011ff11723e */ /* 0x000fca00000000ff */
[----:B------:R2:W-:Y:S01]  /*1510*/  STG.E.U16 desc[UR20][R20.64], R17 ;  /* 0x0000001114007986 */ /* 0x0005e2000c101514 */
[----:B------:R-:W-:Y:S05]  /*1520*/  @!P0 BRA `(.L_x_25) ;  /* 0xfffffffc00d08947 */ /* 0x000fea000383ffff */
[----:B------:R-:W-:Y:S05]  /*1530*/  BSYNC.RECONVERGENT B1 ;  /* 0x0000000000017941 */ /* 0x000fea0003800200 */
.L_x_24:
[----:B------:R-:W1:Y:S01]  /*1540*/  LDCU UR12, c[0x0][0x3a0] ;  /* 0x00007400ff0c77ac */ /* 0x000e620008000800 */
[C---:B------:R-:W-:Y:S02]  /*1550*/  IADD3 R8, PT, PT, R12.reuse, 0x4, RZ ;  /* 0x000000040c087810 */ /* 0x040fe40007ffe0ff */
[----:B------:R-:W-:-:S03]  /*1560*/  ISETP.LT.U32.AND P1, PT, R12, 0x1c, PT ;  /* 0x0000001c0c00780c */ /* 0x000fc60003f21070 */
[----:B------:R-:W-:Y:S02]  /*1570*/  IMAD.IADD R9, R8, 0x1, R15 ;  /* 0x0000000108097824 */ /* 0x000fe400078e020f */
[----:B------:R-:W-:Y:S01]  /*1580*/  IMAD.MOV.U32 R12, RZ, RZ, R8 ;  /* 0x000000ffff0c7224 */ /* 0x000fe200078e0008 */
[----:B-1----:R-:W-:-:S04]  /*1590*/  MOV R10, UR12 ;  /* 0x0000000c000a7c02 */ /* 0x002fc80008000f00 */
[----:B------:R-:W-:-:S13]  /*15a0*/  ISETP.GE.AND P0, PT, R9, R10, PT ;  /* 0x0000000a0900720c */ /* 0x000fda0003f06270 */
[----:B------:R-:W-:Y:S05]  /*15b0*/  @!P0 BRA P1, `(.L_x_26) ;  /* 0xfffffff800ec8947 */ /* 0x000fea000083ffff */
.L_x_22:
[----:B------:R-:W-:Y:S05]  /*15c0*/  BSYNC B0 ;  /* 0x0000000000007941 */ /* 0x000fea0003800000 */
.L_x_21:
[----:B------:R-:W-:-:S03]  /*15d0*/  UMOV UR12, 0xffffffff ;  /* 0xffffffff000c7882 */ /* 0x000fc60000000000 */
[----:B------:R-:W-:Y:S05]  /*15e0*/  BRA.DIV UR12, `(.L_x_27) ;  /* 0x000000060c087947 */ /* 0x000fea000b800000 */
[----:B------:R-:W-:Y:S06]  /*15f0*/  BAR.SYNC.DEFER_BLOCKING 0x0 ;  /* 0x0000000000007b1d */ /* 0x000fec0000010000 */
.L_x_44:
[----:B------:R-:W-:-:S04]  /*1600*/  IADD3 R15, PT, PT, R15, 0x20, RZ ;  /* 0x000000200f0f7810 */ /* 0x000fc80007ffe0ff */
[----:B------:R-:W-:-:S13]  /*1610*/  ISETP.GE.AND P0, PT, R15, R10, PT ;  /* 0x0000000a0f00720c */ /* 0x000fda0003f06270 */
[----:B------:R-:W-:Y:S05]  /*1620*/  @!P0 BRA `(.L_x_28) ;  /* 0xffffffe800f88947 */ /* 0x000fea000383ffff */
[----:B------:R-:W-:Y:S05]  /*1630*/  EXIT ;  /* 0x000000000000794d */ /* 0x000fea0003800000 */
.L_x_14:
[----:B------:R-:W-:Y:S01]  /*1640*/  BSSY B0, `(.L_x_29) ;  /* 0x0000009000007945 */ /* 0x000fe20003800000 */
[----:B------:R-:W-:Y:S01]  /*1650*/  CS2R R8, SRZ ;  /* 0x0000000000087805 */ /* 0x000fe2000001ff00 */
[----:B------:R-:W-:-:S07]  /*1660*/  IMAD.MOV.U32 R19, RZ, RZ, -0x1 ;  /* 0xffffffffff137424 */ /* 0x000fce00078e00ff */
[----:B------:R-:W-:Y:S05]  /*1670*/  WARPSYNC.COLLECTIVE.ALL `(.L_x_30) ;  /* 0x0000000000147948 */ /* 0x000fea0003c00000 */
[----:B------:R-:W-:-:S04]  /*1680*/  SHF.L.U32 R9, R9, 0x10, RZ ;  /* 0x0000001009097819 */ /* 0x000fc800000006ff */
[----:B------:R-:W-:-:S05]  /*1690*/  LOP3.LUT R9, R9, 0xf, R8, 0xf8, !PT ;  /* 0x0000000f09097812 */ /* 0x000fca00078ef808 */
[----:B------:R1:W-:Y:S02]  /*16a0*/  BAR.SYNC.DEFER_BLOCKING R9, R9 ;  /* 0x000000090000731d */ /* 0x0003e40000010000 */
[----:B-1----:R-:W-:-:S04]  /*16b0*/  SHF.R.U32 R9, R9, 0x10, RZ ;  /* 0x0000001009097819 */ /* 0x002fc800000016ff */
[----:B------:R-:W-:Y:S05]  /*16c0*/  ENDCOLLECTIVE ;  /* 0x000000000000791b */ /* 0x000fea0003800000 */
.L_x_30:
[----:B------:R-:W-:Y:S05]  /*16d0*/  BSYNC B0 ;  /* 0x0000000000007941 */ /* 0x000fea0003800000 */
.L_x_29:
[----:B------:R-:W-:Y:S05]  /*16e0*/  BRA `(.L_x_31) ;  /* 0xfffffff400847947 */ /* 0x000fea000383ffff */
.L_x_20:
[----:B------:R-:W-:Y:S01]  /*16f0*/  BSSY B0, `(.L_x_32) ;  /* 0x0000009000007945 */ /* 0x000fe20003800000 */
[----:B------:R-:W-:Y:S02]  /*1700*/  CS2R R8, SRZ ;  /* 0x0000000000087805 */ /* 0x000fe4000001ff00 */
[----:B------:R-:W-:-:S07]  /*1710*/  MOV R19, 0xffffffff ;  /* 0xffffffff00137802 */ /* 0x000fce0000000f00 */
[----:B------:R-:W-:Y:S05]  /*1720*/  WARPSYNC.COLLECTIVE.ALL `(.L_x_33) ;  /* 0x0000000000147948 */ /* 0x000fea0003c00000 */
[----:B------:R-:W-:-:S04]  /*1730*/  SHF.L.U32 R9, R9, 0x10, RZ ;  /* 0x0000001009097819 */ /* 0x000fc800000006ff */
[----:B------:R-:W-:-:S05]  /*1740*/  LOP3.LUT R9, R9, 0xf, R8, 0xf8, !PT ;  /* 0x0000000f09097812 */ /* 0x000fca00078ef808 */
[----:B------:R1:W-:Y:S02]  /*1750*/  BAR.SYNC.DEFER_BLOCKING R9, R9 ;  /* 0x000000090000731d */ /* 0x0003e40000010000 */
[----:B-1----:R-:W-:-:S04]  /*1760*/  SHF.R.U32 R9, R9, 0x10, RZ ;  /* 0x0000001009097819 */ /* 0x002fc800000016ff */
[----:B------:R-:W-:Y:S05]  /*1770*/  ENDCOLLECTIVE ;  /* 0x000000000000791b */ /* 0x000fea0003800000 */
.L_x_33:
[----:B------:R-:W-:Y:S05]  /*1780*/  BSYNC B0 ;  /* 0x0000000000007941 */ /* 0x000fea0003800000 */
.L_x_32:
[----:B------:R-:W-:Y:S05]  /*1790*/  BRA `(.L_x_34) ;  /* 0xfffffff8006c7947 */ /* 0x000fea000383ffff */
.L_x_23:
[----:B------:R-:W-:Y:S01]  /*17a0*/  HFMA2 R22, -RZ, RZ, 0, 1.847743988037109375e-06 ;  /* 0x0000001fff167431 */ /* 0x000fe200000001ff */
[----:B------:R-:W-:Y:S01]  /*17b0*/  BSSY B1, `(.L_x_35) ;  /* 0x0000006000017945 */ /* 0x000fe20003800000 */
[----:B------:R-:W-:Y:S02]  /*17c0*/  IMAD.MOV.U32 R21, RZ, RZ, 0x10 ;  /* 0x00000010ff157424 */ /* 0x000fe400078e00ff */
[----:B------:R-:W-:-:S07]  /*17d0*/  IMAD.MOV.U32 R19, RZ, RZ, -0x1 ;  /* 0xffffffffff137424 */ /* 0x000fce00078e00ff */
[----:B------:R-:W-:Y:S05]  /*17e0*/  WARPSYNC.COLLECTIVE R19, `(.L_x_36) ;  /* 0x0000000013087348 */ /* 0x000fea0003c00000 */
[----:B------:R1:W2:Y:S02]  /*17f0*/  SHFL.DOWN P0, R17, R8, R21, R22 ;  /* 0x0800001508117389 */ /* 0x0002a40000000016 */
[----:B-12---:R-:W-:Y:S05]  /*1800*/  ENDCOLLECTIVE ;  /* 0x000000000000791b */ /* 0x006fea0003800000 */
.L_x_36:
[----:B------:R-:W-:Y:S05]  /*1810*/  BSYNC B1 ;  /* 0x0000000000017941 */ /* 0x000fea0003800000 */
.L_x_35:
[----:B------:R-:W-:Y:S01]  /*1820*/  MOV R11, R17 ;  /* 0x00000011000b7202 */ /* 0x000fe20000000f00 */
[----:B------:R-:W-:Y:S02]  /*1830*/  HFMA2 R21, -RZ, RZ, 0, 4.76837158203125e-07 ;  /* 0x00000008ff157431 */ /* 0x000fe400000001ff */
[----:B------:R-:W-:Y:S01]  /*1840*/  IMAD.MOV.U32 R22, RZ, RZ, 0x1f ;  /* 0x0000001fff167424 */ /* 0x000fe200078e00ff */
[----:B------:R-:W-:Y:S01]  /*1850*/  MOV R19, 0xffffffff ;  /* 0xffffffff00137802 */ /* 0x000fe20000000f00 */
[----:B------:R-:W-:-:S04]  /*1860*/  FADD R11, R8, R11 ;  /* 0x0000000b080b7221 */ /* 0x000fc80000000000 */
[----:B------:R-:W-:-:S07]  /*1870*/  IMAD.MOV.U32 R8, RZ, RZ, R11 ;  /* 0x000000ffff087224 */ /* 0x000fce00078e000b */
[----:B------:R-:W-:Y:S05]  /*1880*/  WARPSYNC.COLLECTIVE R19, `(.L_x_37) ;  /* 0x0000000013087348 */ /* 0x000fea0003c00000 */
[----:B------:R1:W2:Y:S02]  /*1890*/  SHFL.DOWN P0, R17, R8, R21, R22 ;  /* 0x0800001508117389 */ /* 0x0002a40000000016 */
[----:B-12---:R-:W-:Y:S05]  /*18a0*/  ENDCOLLECTIVE ;  /* 0x000000000000791b */ /* 0x006fea0003800000 */
.L_x_37:
[----:B------:R-:W-:Y:S02]  /*18b0*/  IMAD.MOV.U32 R21, RZ, RZ, 0x4 ;  /* 0x00000004ff157424 */ /* 0x000fe400078e00ff */
[----:B------:R-:W-:-:S04]  /*18c0*/  IMAD.MOV.U32 R18, RZ, RZ, R17 ;  /* 0x000000ffff127224 */ /* 0x000fc800078e0011 */
[----:B------:R-:W-:-:S05]  /*18d0*/  FADD R18, R11, R18 ;  /* 0x000000120b127221 */ /* 0x000fca0000000000 */
[----:B------:R-:W-:-:S07]  /*18e0*/  MOV R8, R18 ;  /* 0x0000001200087202 */ /* 0x000fce0000000f00 */
[----:B------:R-:W-:Y:S05]  /*18f0*/  WARPSYNC.COLLECTIVE R19, `(.L_x_38) ;  /* 0x0000000013087348 */ /* 0x000fea0003c00000 */
[----:B------:R1:W2:Y:S02]  /*1900*/  SHFL.DOWN P0, R17, R8, R21, R22 ;  /* 0x0800001508117389 */ /* 0x0002a40000000016 */
[----:B-12---:R-:W-:Y:S05]  /*1910*/  ENDCOLLECTIVE ;  /* 0x000000000000791b */ /* 0x006fea0003800000 */
.L_x_38:
[----:B------:R-:W-:Y:S01]  /*1920*/  HFMA2 R21, -RZ, RZ, 0, 1.1920928955078125e-07 ;  /* 0x00000002ff157431 */ /* 0x000fe200000001ff */
[----:B------:R-:W-:-:S05]  /*1930*/  MOV R13, R17 ;  /* 0x00000011000d7202 */ /* 0x000fca0000000f00 */
[----:B------:R-:W-:-:S04]  /*1940*/  FADD R13, R18, R13 ;  /* 0x0000000d120d7221 */ /* 0x000fc80000000000 */
[----:B------:R-:W-:-:S07]  /*1950*/  IMAD.MOV.U32 R8, RZ, RZ, R13 ;  /* 0x000000ffff087224 */ /* 0x000fce00078e000d */
[----:B------:R-:W-:Y:S05]  /*1960*/  WARPSYNC.COLLECTIVE R19, `(.L_x_39) ;  /* 0x0000000013087348 */ /* 0x000fea0003c00000 */
[----:B------:R1:W2:Y:S02]  /*1970*/  SHFL.DOWN P0, R17, R8, R21, R22 ;  /* 0x0800001508117389 */ /* 0x0002a40000000016 */
[----:B-12---:R-:W-:Y:S05]  /*1980*/  ENDCOLLECTIVE ;  /* 0x000000000000791b */ /* 0x006fea0003800000 */
.L_x_39:
[----:B------:R-:W-:Y:S02]  /*1990*/  IMAD.MOV.U32 R21, RZ, RZ, 0x1 ;  /* 0x00000001ff157424 */ /* 0x000fe400078e00ff */
[----:B------:R-:W-:-:S04]  /*19a0*/  IMAD.MOV.U32 R20, RZ, RZ, R17 ;  /* 0x000000ffff147224 */ /* 0x000fc800078e0011 */
[----:B------:R-:W-:-:S05]  /*19b0*/  FADD R20, R13, R20 ;  /* 0x000000140d147221 */ /* 0x000fca0000000000 */
[----:B------:R-:W-:-:S07]  /*19c0*/  MOV R8, R20 ;  /* 0x0000001400087202 */ /* 0x000fce0000000f00 */
[----:B------:R-:W-:Y:S05]  /*19d0*/  WARPSYNC.COLLECTIVE R19, `(.L_x_40) ;  /* 0x0000000013087348 */ /* 0x000fea0003c00000 */
[----:B------:R1:W2:Y:S02]  /*19e0*/  SHFL.DOWN P0, R17, R8, R21, R22 ;  /* 0x0800001508117389 */ /* 0x0002a40000000016 */
[----:B-12---:R-:W-:Y:S05]  /*19f0*/  ENDCOLLECTIVE ;  /* 0x000000000000791b */ /* 0x006fea0003800000 */
.L_x_40:
[----:B------:R-:W-:Y:S05]  /*1a00*/  BRA `(.L_x_41) ;  /* 0xfffffff8006c7947 */ /* 0x000fea000383ffff */
.L_x_27:
[----:B------:R-:W-:Y:S01]  /*1a10*/  BSSY B0, `(.L_x_42) ;  /* 0x0000009000007945 */ /* 0x000fe20003800000 */
[----:B------:R-:W-:Y:S02]  /*1a20*/  CS2R R8, SRZ ;  /* 0x0000000000087805 */ /* 0x000fe4000001ff00 */
[----:B------:R-:W-:-:S07]  /*1a30*/  MOV R19, 0xffffffff ;  /* 0xffffffff00137802 */ /* 0x000fce0000000f00 */
[----:B--2---:R-:W-:Y:S05]  /*1a40*/  WARPSYNC.COLLECTIVE.ALL `(.L_x_43) ;  /* 0x0000000000147948 */ /* 0x004fea0003c00000 */
[----:B------:R-:W-:-:S04]  /*1a50*/  SHF.L.U32 R9, R9, 0x10, RZ ;  /* 0x0000001009097819 */ /* 0x000fc800000006ff */
[----:B------:R-:W-:-:S05]  /*1a60*/  LOP3.LUT R9, R9, 0xf, R8, 0xf8, !PT ;  /* 0x0000000f09097812 */ /* 0x000fca00078ef808 */
[----:B------:R1:W-:Y:S02]  /*1a70*/  BAR.SYNC.DEFER_BLOCKING R9, R9 ;  /* 0x000000090000731d */ /* 0x0003e40000010000 */
[----:B-1----:R-:W-:-:S04]  /*1a80*/  SHF.R.U32 R9, R9, 0x10, RZ ;  /* 0x0000001009097819 */ /* 0x002fc800000016ff */
[----:B--2---:R-:W-:Y:S05]  /*1a90*/  ENDCOLLECTIVE ;  /* 0x000000000000791b */ /* 0x004fea0003800000 */
.L_x_43:
[----:B------:R-:W-:Y:S05]  /*1aa0*/  BSYNC B0 ;  /* 0x0000000000007941 */ /* 0x000fea0003800000 */
.L_x_42:
[----:B------:R-:W-:Y:S05]  /*1ab0*/  BRA `(.L_x_44) ;  /* 0xfffffff800d07947 */ /* 0x000fea000383ffff */
.L_x_45:
[----:B------:R-:W-:-:S00]  /*1ac0*/  BRA `(.L_x_45) ;  /* 0xfffffffc00fc7947 */ /* 0x000fc0000383ffff */
[----:B------:R-:W-:-:S00]  /*1ad0*/  NOP ;  /* 0x0000000000007918 */ /* 0x000fc00000000000 */
        /* <DEDUP_REMOVED lines=10> */
.L_x_46:


//--------------------- .nv.shared._Z7pk_attnILi128ELi32ELi64EEvPK6__halfS2_S2_PS0_i --------------------------
	.section	.nv.shared._Z7pk_attnILi128ELi32ELi64EEvPK6__halfS2_S2_PS0_i,"aw",@nobits
	.sectionflags	@""
	.align	16
	.zero		1024


//--------------------- .nv.shared.reserved.0     --------------------------
	.section	.nv.shared.reserved.0,"aw",@nobits
	.weak		__nv_reservedSMEM_offset_0_alias
	.size		__nv_reservedSMEM_offset_0_alias, 0, 64
	.other		__nv_reservedSMEM_offset_0_alias,@"STO_CUDA_RESERVED_SHARED STV_DEFAULT"
__nv_reservedSMEM_offset_0_alias:
	.zero		0
	.zero		64


//--------------------- .nv.constant0._Z7pk_attnILi128ELi32ELi64EEvPK6__halfS2_S2_PS0_i --------------------------
	.section	.nv.constant0._Z7pk_attnILi128ELi32ELi64EEvPK6__halfS2_S2_PS0_i,"a",@progbits
	.sectionflags	@""
	.align	4
.nv.constant0._Z7pk_attnILi128ELi32ELi64EEvPK6__halfS2_S2_PS0_i:
	.zero		932


//--------------------- SYMBOLS --------------------------

	.type		.nv.reservedSmem.offset0,@object
	.size		.nv.reservedSmem.offset0,0x4
	.type		.nv.reservedSmem.cap,@object
	.size		.nv.reservedSmem.cap,0x4
